	.target	sm_90a

	.elftype	@"ET_EXEC"


//--------------------- .note.nv.tkinfo           --------------------------
	.section	.note.nv.tkinfo,"",@"SHT_NOTE"
	.sectionflags	@"SHF_NOTE_NV_TKINFO"
	.tkinfo
        /*0018*/ 	.word	0x00000002
        /*0030*/ 	.string	""
        /*0030*/ 	.string	"ptxas"
        /*0030*/ 	.string	"Cuda compilation tools, release 13.0, V13.0.88"
        /*0030*/ 	.string	"Build cuda_13.0.r13.0/compiler.36424714_0"
        /*0030*/ 	.string	"-arch sm_90a -m 64 "



//--------------------- .note.nv.cuinfo           --------------------------
	.section	.note.nv.cuinfo,"",@"SHT_NOTE"
	.sectionflags	@"SHF_NOTE_NV_CUINFO"
        /*0018*/ 	.short	0x0002
        /*001a*/ 	.short	0x005a
        /*001c*/ 	.short	0x0082
	.zero		2


//--------------------- .nv.info                  --------------------------
	.section	.nv.info,"",@"SHT_CUDA_INFO"
	.align	4


	//----- nvinfo : EIATTR_REGCOUNT
	.align		4
        /*0000*/ 	.byte	0x04, 0x2f
        /*0002*/ 	.short	(.L_15 - .L_14)
	.align		4
.L_14:
        /*0004*/ 	.word	index@(_ZN7cutlass13device_kernelINS_4gemm6kernel13GemmUniversalIN4cute5tupleIJiiiiEEENS1_10collective13CollectiveMmaINS1_34MainloopSm90TmaGmmaWarpSpecializedILi28ENS5_IJNS4_1CILi1EEESB_SB_EEENS1_32KernelTmaWarpSpecializedPingpongEEENS5_IJNSA_ILi64EEENSA_ILi192EEENSA_ILi32EEEEEEaNS5_IJlSB_lEEEaSJ_NS4_8TiledMMAINS4_8MMA_AtomIJNS4_4SM904GMMA27MMA_64x192x32_S32S8S8_SS_TNEEEENS4_6LayoutISC_NS5_IJNSA_ILi0EEESR_SR_EEEEENS5_IJNS4_10UnderscoreESU_SU_EEEEENS4_13SM90_TMA_LOADENS4_14ComposedLayoutINS4_7SwizzleILi1ELi4ELi3EEENS4_18smem_ptr_flag_bitsILi8EEENSQ_INS5_IJNSA_ILi8EEESH_EEENS5_IJSH_SB_EEEEEEEvNS4_8identityESX_S17_vS18_EENS_8epilogue10collective6detail29Sm90TmaWarpSpecializedAdapterINS1B_15DefaultEpilogueIaSJ_SJ_NS1A_6thread17LinearCombinationIaLi1EiiLNS1F_9ScaleType4KindE0ELNS_15FloatRoundStyleE2EaEENS1_15EpilogueDefaultEEEEEvvEEEEvNT_6ParamsE)
        /*0008*/ 	.word	0x000000a8


	//----- nvinfo : EIATTR_FRAME_SIZE
	.align		4
.L_15:
        /*000c*/ 	.byte	0x04, 0x11
        /*000e*/ 	.short	(.L_17 - .L_16)
	.align		4
.L_16:
        /*0010*/ 	.word	index@(_ZN7cutlass13device_kernelINS_4gemm6kernel13GemmUniversalIN4cute5tupleIJiiiiEEENS1_10collective13CollectiveMmaINS1_34MainloopSm90TmaGmmaWarpSpecializedILi28ENS5_IJNS4_1CILi1EEESB_SB_EEENS1_32KernelTmaWarpSpecializedPingpongEEENS5_IJNSA_ILi64EEENSA_ILi192EEENSA_ILi32EEEEEEaNS5_IJlSB_lEEEaSJ_NS4_8TiledMMAINS4_8MMA_AtomIJNS4_4SM904GMMA27MMA_64x192x32_S32S8S8_SS_TNEEEENS4_6LayoutISC_NS5_IJNSA_ILi0EEESR_SR_EEEEENS5_IJNS4_10UnderscoreESU_SU_EEEEENS4_13SM90_TMA_LOADENS4_14ComposedLayoutINS4_7SwizzleILi1ELi4ELi3EEENS4_18smem_ptr_flag_bitsILi8EEENSQ_INS5_IJNSA_ILi8EEESH_EEENS5_IJSH_SB_EEEEEEEvNS4_8identityESX_S17_vS18_EENS_8epilogue10collective6detail29Sm90TmaWarpSpecializedAdapterINS1B_15DefaultEpilogueIaSJ_SJ_NS1A_6thread17LinearCombinationIaLi1EiiLNS1F_9ScaleType4KindE0ELNS_15FloatRoundStyleE2EaEENS1_15EpilogueDefaultEEEEEvvEEEEvNT_6ParamsE)
        /*0014*/ 	.word	0x00000008


	//----- nvinfo : EIATTR_MIN_STACK_SIZE
	.align		4
.L_17:
        /*0018*/ 	.byte	0x04, 0x12
        /*001a*/ 	.short	(.L_19 - .L_18)
	.align		4
.L_18:
        /*001c*/ 	.word	index@(_ZN7cutlass13device_kernelINS_4gemm6kernel13GemmUniversalIN4cute5tupleIJiiiiEEENS1_10collective13CollectiveMmaINS1_34MainloopSm90TmaGmmaWarpSpecializedILi28ENS5_IJNS4_1CILi1EEESB_SB_EEENS1_32KernelTmaWarpSpecializedPingpongEEENS5_IJNSA_ILi64EEENSA_ILi192EEENSA_ILi32EEEEEEaNS5_IJlSB_lEEEaSJ_NS4_8TiledMMAINS4_8MMA_AtomIJNS4_4SM904GMMA27MMA_64x192x32_S32S8S8_SS_TNEEEENS4_6LayoutISC_NS5_IJNSA_ILi0EEESR_SR_EEEEENS5_IJNS4_10UnderscoreESU_SU_EEEEENS4_13SM90_TMA_LOADENS4_14ComposedLayoutINS4_7SwizzleILi1ELi4ELi3EEENS4_18smem_ptr_flag_bitsILi8EEENSQ_INS5_IJNSA_ILi8EEESH_EEENS5_IJSH_SB_EEEEEEEvNS4_8identityESX_S17_vS18_EENS_8epilogue10collective6detail29Sm90TmaWarpSpecializedAdapterINS1B_15DefaultEpilogueIaSJ_SJ_NS1A_6thread17LinearCombinationIaLi1EiiLNS1F_9ScaleType4KindE0ELNS_15FloatRoundStyleE2EaEENS1_15EpilogueDefaultEEEEEvvEEEEvNT_6ParamsE)
        /*0020*/ 	.word	0x00000008
.L_19:


//--------------------- .nv.compat                --------------------------
	.section	.nv.compat,"",@"SHT_CUDA_COMPAT_INFO"
	.align	4
        /*0000*/ 	.byte	0x02, 0x09, 0x01, 0x00, 0x02, 0x02, 0x04, 0x00, 0x02, 0x05, 0x05, 0x00, 0x03, 0x07, 0x01, 0x01
        /*0010*/ 	.byte	0x02, 0x03, 0x01, 0x00, 0x02, 0x06, 0x01, 0x00, 0x04, 0x0b, 0x08, 0x00, 0x00, 0x00, 0x00, 0x00
        /*0020*/ 	.byte	0x00, 0x00, 0x00, 0x00


//--------------------- .nv.info._ZN7cutlass13device_kernelINS_4gemm6kernel13GemmUniversalIN4cute5tupleIJiiiiEEENS1_10collective13CollectiveMmaINS1_34MainloopSm90TmaGmmaWarpSpecializedILi28ENS5_IJNS4_1CILi1EEESB_SB_EEENS1_32KernelTmaWarpSpecializedPingpongEEENS5_IJNSA_ILi64EEENSA_ILi192EEENSA_ILi32EEEEEEaNS5_IJlSB_lEEEaSJ_NS4_8TiledMMAINS4_8MMA_AtomIJNS4_4SM904GMMA27MMA_64x192x32_S32S8S8_SS_TNEEEENS4_6LayoutISC_NS5_IJNSA_ILi0EEESR_SR_EEEEENS5_IJNS4_10UnderscoreESU_SU_EEEEENS4_13SM90_TMA_LOADENS4_14ComposedLayoutINS4_7SwizzleILi1ELi4ELi3EEENS4_18smem_ptr_flag_bitsILi8EEENSQ_INS5_IJNSA_ILi8EEESH_EEENS5_IJSH_SB_EEEEEEEvNS4_8identityESX_S17_vS18_EENS_8epilogue10collective6detail29Sm90TmaWarpSpecializedAdapterINS1B_15DefaultEpilogueIaSJ_SJ_NS1A_6thread17LinearCombinationIaLi1EiiLNS1F_9ScaleType4KindE0ELNS_15FloatRoundStyleE2EaEENS1_15EpilogueDefaultEEEEEvvEEEEvNT_6ParamsE --------------------------
	.section	.nv.info._ZN7cutlass13device_kernelINS_4gemm6kernel13GemmUniversalIN4cute5tupleIJiiiiEEENS1_10collective13CollectiveMmaINS1_34MainloopSm90TmaGmmaWarpSpecializedILi28ENS5_IJNS4_1CILi1EEESB_SB_EEENS1_32KernelTmaWarpSpecializedPingpongEEENS5_IJNSA_ILi64EEENSA_ILi192EEENSA_ILi32EEEEEEaNS5_IJlSB_lEEEaSJ_NS4_8TiledMMAINS4_8MMA_AtomIJNS4_4SM904GMMA27MMA_64x192x32_S32S8S8_SS_TNEEEENS4_6LayoutISC_NS5_IJNSA_ILi0EEESR_SR_EEEEENS5_IJNS4_10UnderscoreESU_SU_EEEEENS4_13SM90_TMA_LOADENS4_14ComposedLayoutINS4_7SwizzleILi1ELi4ELi3EEENS4_18smem_ptr_flag_bitsILi8EEENSQ_INS5_IJNSA_ILi8EEESH_EEENS5_IJSH_SB_EEEEEEEvNS4_8identityESX_S17_vS18_EENS_8epilogue10collective6detail29Sm90TmaWarpSpecializedAdapterINS1B_15DefaultEpilogueIaSJ_SJ_NS1A_6thread17LinearCombinationIaLi1EiiLNS1F_9ScaleType4KindE0ELNS_15FloatRoundStyleE2EaEENS1_15EpilogueDefaultEEEEEvvEEEEvNT_6ParamsE,"",@"SHT_CUDA_INFO"
	.sectionflags	@""
	.align	4


	//----- nvinfo : EIATTR_CUDA_API_VERSION
	.align		4
        /*0000*/ 	.byte	0x04, 0x37
        /*0002*/ 	.short	(.L_21 - .L_20)
.L_20:
        /*0004*/ 	.word	0x00000082


	//----- nvinfo : EIATTR_KPARAM_INFO
	.align		4
.L_21:
        /*0008*/ 	.byte	0x04, 0x17
        /*000a*/ 	.short	(.L_23 - .L_22)
.L_22:
        /*000c*/ 	.word	0x00000000
        /*0010*/ 	.short	0x0000
        /*0012*/ 	.short	0x0070
        /*0014*/ 	.byte	0x00, 0xf0, 0x01, 0x10


	//----- nvinfo : EIATTR_SPARSE_MMA_MASK
	.align		4
.L_23:
        /*0018*/ 	.byte	0x03, 0x50
        /*001a*/ 	.short	0x0000


	//----- nvinfo : EIATTR_MAXREG_COUNT
	.align		4
        /*001c*/ 	.byte	0x03, 0x1b
        /*001e*/ 	.short	0x00a8


	//----- nvinfo : EIATTR_NUM_BARRIERS
	.align		4
        /*0020*/ 	.byte	0x02, 0x4c
        /*0022*/ 	.byte	0x01
	.zero		1


	//----- nvinfo : EIATTR_EXTERNS
	.align		4
        /*0024*/ 	.byte	0x04, 0x0f
        /*0026*/ 	.short	(.L_25 - .L_24)


	//   ....[0]....
	.align		4
.L_24:
        /*0028*/ 	.word	index@(__assertfail)


	//----- nvinfo : EIATTR_ANNOTATIONS
	.align		4
.L_25:
        /*002c*/ 	.byte	0x04, 0x55
        /*002e*/ 	.short	(.L_27 - .L_26)


	//   ....[0]....
.L_26:
        /*0030*/ 	.word	0x00000001
        /*0034*/ 	.byte	0x00, 0x0e, 0x00, 0x00, 0x01, 0x00, 0x00, 0x00, 0x40, 0x6b, 0x00, 0x00, 0x01, 0x00, 0x00, 0x00
        /*0044*/ 	.byte	0x50, 0x77, 0x00, 0x00


	//----- nvinfo : EIATTR_MERCURY_ISA_VERSION
	.align		4
.L_27:
        /*0048*/ 	.byte	0x03, 0x5f
        /*004a*/ 	.short	0x0101


	//----- nvinfo : EIATTR_INT_WARP_WIDE_INSTR_OFFSETS
	.align		4
        /*004c*/ 	.byte	0x04, 0x31
        /*004e*/ 	.short	(.L_29 - .L_28)


	//   ....[0]....
.L_28:
        /*0050*/ 	.word	0x00000710


	//   ....[1]....
        /*0054*/ 	.word	0x00000730


	//   ....[2]....
        /*0058*/ 	.word	0x000007b0


	//   ....[3]....
        /*005c*/ 	.word	0x000007c0


	//   ....[4]....
        /*0060*/ 	.word	0x000007d0


	//   ....[5]....
        /*0064*/ 	.word	0x000007f0


	//   ....[6]....
        /*0068*/ 	.word	0x00000880


	//   ....[7]....
        /*006c*/ 	.word	0x000008a0


	//----- nvinfo : EIATTR_COOP_GROUP_MASK_REGIDS
	.align		4
.L_29:
        /*0070*/ 	.byte	0x04, 0x29
        /*0072*/ 	.short	(.L_31 - .L_30)


	//   ....[0]....
.L_30:
        /*0074*/ 	.word	0xffffffff


	//   ....[1]....
        /*0078*/ 	.word	0xffffffff


	//   ....[2]....
        /*007c*/ 	.word	0xffffffff


	//   ....[3]....
        /*0080*/ 	.word	0xffffffff


	//   ....[4]....
        /*0084*/ 	.word	0xffffffff


	//   ....[5]....
        /*0088*/ 	.word	0xffffffff


	//----- nvinfo : EIATTR_COOP_GROUP_INSTR_OFFSETS
	.align		4
.L_31:
        /*008c*/ 	.byte	0x04, 0x28
        /*008e*/ 	.short	(.L_33 - .L_32)


	//   ....[0]....
.L_32:
        /*0090*/ 	.word	0x00000070


	//   ....[1]....
        /*0094*/ 	.word	0x00000080


	//   ....[2]....
        /*0098*/ 	.word	0x00000140


	//   ....[3]....
        /*009c*/ 	.word	0x00000600


	//   ....[4]....
        /*00a0*/ 	.word	0x00000640


	//   ....[5]....
        /*00a4*/ 	.word	0x00000690


	//----- nvinfo : EIATTR_REG_RECONFIG
	.align		4
.L_33:
        /*00a8*/ 	.byte	0x01, 0x54
	.zero		2


	//----- nvinfo : EIATTR_SYSCALL_OFFSETS
	.align		4
        /*00ac*/ 	.byte	0x04, 0x46
        /*00ae*/ 	.short	(.L_35 - .L_34)


	//   ....[0]....
.L_34:
        /*00b0*/ 	.word	0x000018a0


	//----- nvinfo : EIATTR_MBARRIER_INSTR_OFFSETS
	.align		4
.L_35:
        /*00b4*/ 	.byte	0x04, 0x39
        /*00b6*/ 	.short	(.L_37 - .L_36)


	//   ....[0]....
.L_36:
        /*00b8*/ 	.word	0x00000260
        /*00bc*/ 	.word	0x000000ff
        /*00c0*/ 	.word	0x00000000
        /*00c4*/ 	.short	0x0100
        /*00c6*/ 	.byte	0x08
	.zero		1


	//   ....[1]....
        /*00c8*/ 	.word	0x00000270
        /*00cc*/ 	.word	0x000000ff
        /*00d0*/ 	.word	0x000000e0
        /*00d4*/ 	.short	0x0100
        /*00d6*/ 	.byte	0x08
	.zero		1


	//   ....[2]....
        /*00d8*/ 	.word	0x00000280
        /*00dc*/ 	.word	0x000000ff
        /*00e0*/ 	.word	0x00000008
        /*00e4*/ 	.short	0x0100
        /*00e6*/ 	.byte	0x08
	.zero		1


	//   ....[3]....
        /*00e8*/ 	.word	0x00000290
        /*00ec*/ 	.word	0x000000ff
        /*00f0*/ 	.word	0x000000e8
        /*00f4*/ 	.short	0x0100
        /*00f6*/ 	.byte	0x08
	.zero		1


	//   ....[4]....
        /*00f8*/ 	.word	0x000002a0
        /*00fc*/ 	.word	0x000000ff
        /*0100*/ 	.word	0x00000010
        /*0104*/ 	.short	0x0100
        /*0106*/ 	.byte	0x08
	.zero		1


	//   ....[5]....
        /*0108*/ 	.word	0x000002b0
        /*010c*/ 	.word	0x000000ff
        /*0110*/ 	.word	0x000000f0
        /*0114*/ 	.short	0x0100
        /*0116*/ 	.byte	0x08
	.zero		1


	//   ....[6]....
        /*0118*/ 	.word	0x000002c0
        /*011c*/ 	.word	0x000000ff
        /*0120*/ 	.word	0x00000018
        /*0124*/ 	.short	0x0100
        /*0126*/ 	.byte	0x08
	.zero		1


	//   ....[7]....
        /*0128*/ 	.word	0x000002d0
        /*012c*/ 	.word	0x000000ff
        /*0130*/ 	.word	0x000000f8
        /*0134*/ 	.short	0x0100
        /*0136*/ 	.byte	0x08
	.zero		1


	//   ....[8]....
        /*0138*/ 	.word	0x000002e0
        /*013c*/ 	.word	0x000000ff
        /*0140*/ 	.word	0x00000020
        /*0144*/ 	.short	0x0100
        /*0146*/ 	.byte	0x08
	.zero		1


	//   ....[9]....
        /*0148*/ 	.word	0x000002f0
        /*014c*/ 	.word	0x000000ff
        /*0150*/ 	.word	0x00000100
        /*0154*/ 	.short	0x0100
        /*0156*/ 	.byte	0x08
	.zero		1


	//   ....[10]....
        /*0158*/ 	.word	0x00000300
        /*015c*/ 	.word	0x000000ff
        /*0160*/ 	.word	0x00000028
        /*0164*/ 	.short	0x0100
        /*0166*/ 	.byte	0x08
	.zero		1


	//   ....[11]....
        /*0168*/ 	.word	0x00000310
        /*016c*/ 	.word	0x000000ff
        /*0170*/ 	.word	0x00000108
        /*0174*/ 	.short	0x0100
        /*0176*/ 	.byte	0x08
	.zero		1


	//   ....[12]....
        /*0178*/ 	.word	0x00000320
        /*017c*/ 	.word	0x000000ff
        /*0180*/ 	.word	0x00000030
        /*0184*/ 	.short	0x0100
        /*0186*/ 	.byte	0x08
	.zero		1


	//   ....[13]....
        /*0188*/ 	.word	0x00000330
        /*018c*/ 	.word	0x000000ff
        /*0190*/ 	.word	0x00000110
        /*0194*/ 	.short	0x0100
        /*0196*/ 	.byte	0x08
	.zero		1


	//   ....[14]....
        /*0198*/ 	.word	0x00000340
        /*019c*/ 	.word	0x000000ff
        /*01a0*/ 	.word	0x00000038
        /*01a4*/ 	.short	0x0100
        /*01a6*/ 	.byte	0x08
	.zero		1


	//   ....[15]....
        /*01a8*/ 	.word	0x00000350
        /*01ac*/ 	.word	0x000000ff
        /*01b0*/ 	.word	0x00000118
        /*01b4*/ 	.short	0x0100
        /*01b6*/ 	.byte	0x08
	.zero		1


	//   ....[16]....
        /*01b8*/ 	.word	0x00000360
        /*01bc*/ 	.word	0x000000ff
        /*01c0*/ 	.word	0x00000040
        /*01c4*/ 	.short	0x0100
        /*01c6*/ 	.byte	0x08
	.zero		1


	//   ....[17]....
        /*01c8*/ 	.word	0x00000370
        /*01cc*/ 	.word	0x000000ff
        /*01d0*/ 	.word	0x00000120
        /*01d4*/ 	.short	0x0100
        /*01d6*/ 	.byte	0x08
	.zero		1


	//   ....[18]....
        /*01d8*/ 	.word	0x00000380
        /*01dc*/ 	.word	0x000000ff
        /*01e0*/ 	.word	0x00000048
        /*01e4*/ 	.short	0x0100
        /*01e6*/ 	.byte	0x08
	.zero		1


	//   ....[19]....
        /*01e8*/ 	.word	0x00000390
        /*01ec*/ 	.word	0x000000ff
        /*01f0*/ 	.word	0x00000128
        /*01f4*/ 	.short	0x0100
        /*01f6*/ 	.byte	0x08
	.zero		1


	//   ....[20]....
        /*01f8*/ 	.word	0x000003a0
        /*01fc*/ 	.word	0x000000ff
        /*0200*/ 	.word	0x00000050
        /*0204*/ 	.short	0x0100
        /*0206*/ 	.byte	0x08
	.zero		1


	//   ....[21]....
        /*0208*/ 	.word	0x000003b0
        /*020c*/ 	.word	0x000000ff
        /*0210*/ 	.word	0x00000130
        /*0214*/ 	.short	0x0100
        /*0216*/ 	.byte	0x08
	.zero		1


	//   ....[22]....
        /*0218*/ 	.word	0x000003c0
        /*021c*/ 	.word	0x000000ff
        /*0220*/ 	.word	0x00000058
        /*0224*/ 	.short	0x0100
        /*0226*/ 	.byte	0x08
	.zero		1


	//   ....[23]....
        /*0228*/ 	.word	0x000003d0
        /*022c*/ 	.word	0x000000ff
        /*0230*/ 	.word	0x00000138
        /*0234*/ 	.short	0x0100
        /*0236*/ 	.byte	0x08
	.zero		1


	//   ....[24]....
        /*0238*/ 	.word	0x000003e0
        /*023c*/ 	.word	0x000000ff
        /*0240*/ 	.word	0x00000060
        /*0244*/ 	.short	0x0100
        /*0246*/ 	.byte	0x08
	.zero		1


	//   ....[25]....
        /*0248*/ 	.word	0x000003f0
        /*024c*/ 	.word	0x000000ff
        /*0250*/ 	.word	0x00000140
        /*0254*/ 	.short	0x0100
        /*0256*/ 	.byte	0x08
	.zero		1


	//   ....[26]....
        /*0258*/ 	.word	0x00000400
        /*025c*/ 	.word	0x000000ff
        /*0260*/ 	.word	0x00000068
        /*0264*/ 	.short	0x0100
        /*0266*/ 	.byte	0x08
	.zero		1


	//   ....[27]....
        /*0268*/ 	.word	0x00000410
        /*026c*/ 	.word	0x000000ff
        /*0270*/ 	.word	0x00000148
        /*0274*/ 	.short	0x0100
        /*0276*/ 	.byte	0x08
	.zero		1


	//   ....[28]....
        /*0278*/ 	.word	0x00000420
        /*027c*/ 	.word	0x000000ff
        /*0280*/ 	.word	0x00000070
        /*0284*/ 	.short	0x0100
        /*0286*/ 	.byte	0x08
	.zero		1


	//   ....[29]....
        /*0288*/ 	.word	0x00000430
        /*028c*/ 	.word	0x000000ff
        /*0290*/ 	.word	0x00000150
        /*0294*/ 	.short	0x0100
        /*0296*/ 	.byte	0x08
	.zero		1


	//   ....[30]....
        /*0298*/ 	.word	0x00000440
        /*029c*/ 	.word	0x000000ff
        /*02a0*/ 	.word	0x00000078
        /*02a4*/ 	.short	0x0100
        /*02a6*/ 	.byte	0x08
	.zero		1


	//   ....[31]....
        /*02a8*/ 	.word	0x00000450
        /*02ac*/ 	.word	0x000000ff
        /*02b0*/ 	.word	0x00000158
        /*02b4*/ 	.short	0x0100
        /*02b6*/ 	.byte	0x08
	.zero		1


	//   ....[32]....
        /*02b8*/ 	.word	0x00000460
        /*02bc*/ 	.word	0x000000ff
        /*02c0*/ 	.word	0x00000080
        /*02c4*/ 	.short	0x0100
        /*02c6*/ 	.byte	0x08
	.zero		1


	//   ....[33]....
        /*02c8*/ 	.word	0x00000470
        /*02cc*/ 	.word	0x000000ff
        /*02d0*/ 	.word	0x00000160
        /*02d4*/ 	.short	0x0100
        /*02d6*/ 	.byte	0x08
	.zero		1


	//   ....[34]....
        /*02d8*/ 	.word	0x00000480
        /*02dc*/ 	.word	0x000000ff
        /*02e0*/ 	.word	0x00000088
        /*02e4*/ 	.short	0x0100
        /*02e6*/ 	.byte	0x08
	.zero		1


	//   ....[35]....
        /*02e8*/ 	.word	0x00000490
        /*02ec*/ 	.word	0x000000ff
        /*02f0*/ 	.word	0x00000168
        /*02f4*/ 	.short	0x0100
        /*02f6*/ 	.byte	0x08
	.zero		1


	//   ....[36]....
        /*02f8*/ 	.word	0x000004a0
        /*02fc*/ 	.word	0x000000ff
        /*0300*/ 	.word	0x00000090
        /*0304*/ 	.short	0x0100
        /*0306*/ 	.byte	0x08
	.zero		1


	//   ....[37]....
        /*0308*/ 	.word	0x000004b0
        /*030c*/ 	.word	0x000000ff
        /*0310*/ 	.word	0x00000170
        /*0314*/ 	.short	0x0100
        /*0316*/ 	.byte	0x08
	.zero		1


	//   ....[38]....
        /*0318*/ 	.word	0x000004c0
        /*031c*/ 	.word	0x000000ff
        /*0320*/ 	.word	0x00000098
        /*0324*/ 	.short	0x0100
        /*0326*/ 	.byte	0x08
	.zero		1


	//   ....[39]....
        /*0328*/ 	.word	0x000004d0
        /*032c*/ 	.word	0x000000ff
        /*0330*/ 	.word	0x00000178
        /*0334*/ 	.short	0x0100
        /*0336*/ 	.byte	0x08
	.zero		1


	//   ....[40]....
        /*0338*/ 	.word	0x000004e0
        /*033c*/ 	.word	0x000000ff
        /*0340*/ 	.word	0x000000a0
        /*0344*/ 	.short	0x0100
        /*0346*/ 	.byte	0x08
	.zero		1


	//   ....[41]....
        /*0348*/ 	.word	0x000004f0
        /*034c*/ 	.word	0x000000ff
        /*0350*/ 	.word	0x00000180
        /*0354*/ 	.short	0x0100
        /*0356*/ 	.byte	0x08
	.zero		1


	//   ....[42]....
        /*0358*/ 	.word	0x00000500
        /*035c*/ 	.word	0x000000ff
        /*0360*/ 	.word	0x000000a8
        /*0364*/ 	.short	0x0100
        /*0366*/ 	.byte	0x08
	.zero		1


	//   ....[43]....
        /*0368*/ 	.word	0x00000510
        /*036c*/ 	.word	0x000000ff
        /*0370*/ 	.word	0x00000188
        /*0374*/ 	.short	0x0100
        /*0376*/ 	.byte	0x08
	.zero		1


	//   ....[44]....
        /*0378*/ 	.word	0x00000520
        /*037c*/ 	.word	0x000000ff
        /*0380*/ 	.word	0x000000b0
        /*0384*/ 	.short	0x0100
        /*0386*/ 	.byte	0x08
	.zero		1


	//   ....[45]....
        /*0388*/ 	.word	0x00000530
        /*038c*/ 	.word	0x000000ff
        /*0390*/ 	.word	0x00000190
        /*0394*/ 	.short	0x0100
        /*0396*/ 	.byte	0x08
	.zero		1


	//   ....[46]....
        /*0398*/ 	.word	0x00000540
        /*039c*/ 	.word	0x000000ff
        /*03a0*/ 	.word	0x000000b8
        /*03a4*/ 	.short	0x0100
        /*03a6*/ 	.byte	0x08
	.zero		1


	//   ....[47]....
        /*03a8*/ 	.word	0x00000550
        /*03ac*/ 	.word	0x000000ff
        /*03b0*/ 	.word	0x00000198
        /*03b4*/ 	.short	0x0100
        /*03b6*/ 	.byte	0x08
	.zero		1


	//   ....[48]....
        /*03b8*/ 	.word	0x00000560
        /*03bc*/ 	.word	0x000000ff
        /*03c0*/ 	.word	0x000000c0
        /*03c4*/ 	.short	0x0100
        /*03c6*/ 	.byte	0x08
	.zero		1


	//   ....[49]....
        /*03c8*/ 	.word	0x00000570
        /*03cc*/ 	.word	0x000000ff
        /*03d0*/ 	.word	0x000001a0
        /*03d4*/ 	.short	0x0100
        /*03d6*/ 	.byte	0x08
	.zero		1


	//   ....[50]....
        /*03d8*/ 	.word	0x00000580
        /*03dc*/ 	.word	0x000000ff
        /*03e0*/ 	.word	0x000000c8
        /*03e4*/ 	.short	0x0100
        /*03e6*/ 	.byte	0x08
	.zero		1


	//   ....[51]....
        /*03e8*/ 	.word	0x00000590
        /*03ec*/ 	.word	0x000000ff
        /*03f0*/ 	.word	0x000001a8
        /*03f4*/ 	.short	0x0100
        /*03f6*/ 	.byte	0x08
	.zero		1


	//   ....[52]....
        /*03f8*/ 	.word	0x000005a0
        /*03fc*/ 	.word	0x000000ff
        /*0400*/ 	.word	0x000000d0
        /*0404*/ 	.short	0x0100
        /*0406*/ 	.byte	0x08
	.zero		1


	//   ....[53]....
        /*0408*/ 	.word	0x000005b0
        /*040c*/ 	.word	0x000000ff
        /*0410*/ 	.word	0x000001b0
        /*0414*/ 	.short	0x0100
        /*0416*/ 	.byte	0x08
	.zero		1


	//   ....[54]....
        /*0418*/ 	.word	0x000005c0
        /*041c*/ 	.word	0x000000ff
        /*0420*/ 	.word	0x000000d8
        /*0424*/ 	.short	0x0100
        /*0426*/ 	.byte	0x08
	.zero		1


	//   ....[55]....
        /*0428*/ 	.word	0x000005d0
        /*042c*/ 	.word	0x000000ff
        /*0430*/ 	.word	0x000001b8
        /*0434*/ 	.short	0x0100
        /*0436*/ 	.byte	0x08
	.zero		1


	//   ....[56]....
        /*0438*/ 	.word	0x000008e0
        /*043c*/ 	.word	0x000000ff
        /*0440*/ 	.word	0x000001f0
        /*0444*/ 	.short	0x0100
        /*0446*/ 	.byte	0x08
	.zero		1


	//   ....[57]....
        /*0448*/ 	.word	0x00000950
        /*044c*/ 	.word	0x000000ff
        /*0450*/ 	.word	0x000001f8
        /*0454*/ 	.short	0x0100
        /*0456*/ 	.byte	0x08
	.zero		1


	//   ....[58]....
        /*0458*/ 	.word	0x00000970
        /*045c*/ 	.word	0x000000ff
        /*0460*/ 	.word	0x000001d0
        /*0464*/ 	.short	0x0100
        /*0466*/ 	.byte	0x09
	.zero		1


	//   ....[59]....
        /*0468*/ 	.word	0x00000980
        /*046c*/ 	.word	0x000000ff
        /*0470*/ 	.word	0x000001d8
        /*0474*/ 	.short	0x0100
        /*0476*/ 	.byte	0x09
	.zero		1


	//   ....[60]....
        /*0478*/ 	.word	0x00000990
        /*047c*/ 	.word	0x000000ff
        /*0480*/ 	.word	0x000001e0
        /*0484*/ 	.short	0x0100
        /*0486*/ 	.byte	0x09
	.zero		1


	//   ....[61]....
        /*0488*/ 	.word	0x000009a0
        /*048c*/ 	.word	0x000000ff
        /*0490*/ 	.word	0x000001e8
        /*0494*/ 	.short	0x0100
        /*0496*/ 	.byte	0x09
	.zero		1


	//   ....[62]....
        /*0498*/ 	.word	0x00001780
        /*049c*/ 	.word	0x0000007d
        /*04a0*/ 	.word	0x00000000
        /*04a4*/ 	.short	0x010a
        /*04a6*/ 	.byte	0x2a
	.zero		1


	//   ....[63]....
        /*04a8*/ 	.word	0x00001930
        /*04ac*/ 	.word	0x00000003
        /*04b0*/ 	.word	0x00000000
        /*04b4*/ 	.short	0x010a
        /*04b6*/ 	.byte	0x3f
	.zero		1


	//   ....[64]....
        /*04b8*/ 	.word	0x00001990
        /*04bc*/ 	.word	0x00000003
        /*04c0*/ 	.word	0x00000000
        /*04c4*/ 	.short	0x010a
        /*04c6*/ 	.byte	0x3f
	.zero		1


	//   ....[65]....
        /*04c8*/ 	.word	0x00001b80
        /*04cc*/ 	.word	0x000000ff
        /*04d0*/ 	.word	0x00000000
        /*04d4*/ 	.short	0x010a
        /*04d6*/ 	.byte	0x04
	.zero		1


	//   ....[66]....
        /*04d8*/ 	.word	0x00001bc0
        /*04dc*/ 	.word	0x000000ff
        /*04e0*/ 	.word	0x00000000
        /*04e4*/ 	.short	0x010a
        /*04e6*/ 	.byte	0x04
	.zero		1


	//   ....[67]....
        /*04e8*/ 	.word	0x00001cb0
        /*04ec*/ 	.word	0x000000ff
        /*04f0*/ 	.word	0x00000000
        /*04f4*/ 	.short	0x0101
        /*04f6*/ 	.byte	0x04
	.zero		1


	//   ....[68]....
        /*04f8*/ 	.word	0x00001da0
        /*04fc*/ 	.word	0x0000007e
        /*0500*/ 	.word	0x00000000
        /*0504*/ 	.short	0x0101
        /*0506*/ 	.byte	0x2d
	.zero		1


	//   ....[69]....
        /*0508*/ 	.word	0x00001e70
        /*050c*/ 	.word	0x000000ff
        /*0510*/ 	.word	0x00000000
        /*0514*/ 	.short	0x0101
        /*0516*/ 	.byte	0x04
	.zero		1


	//   ....[70]....
        /*0518*/ 	.word	0x00001f20
        /*051c*/ 	.word	0x0000007d
        /*0520*/ 	.word	0x00000010
        /*0524*/ 	.short	0x010a
        /*0526*/ 	.byte	0x2a
	.zero		1


	//   ....[71]....
        /*0528*/ 	.word	0x00006b60
        /*052c*/ 	.word	0x00000080
        /*0530*/ 	.word	0x00000000
        /*0534*/ 	.short	0x0101
        /*0536*/ 	.byte	0x2d
	.zero		1


	//   ....[72]....
        /*0538*/ 	.word	0x000074c0
        /*053c*/ 	.word	0x0000000a
        /*0540*/ 	.word	0x000000e0
        /*0544*/ 	.short	0x010a
        /*0546*/ 	.byte	0x3f
	.zero		1


	//   ....[73]....
        /*0548*/ 	.word	0x00007870
        /*054c*/ 	.word	0x00000002
        /*0550*/ 	.word	0x000001f8
        /*0554*/ 	.short	0x0101
        /*0556*/ 	.byte	0x3f
	.zero		1


	//   ....[74]....
        /*0558*/ 	.word	0x00007fe0
        /*055c*/ 	.word	0x00000007
        /*0560*/ 	.word	0x00000000
        /*0564*/ 	.short	0x010a
        /*0566*/ 	.byte	0x3f
	.zero		1


	//   ....[75]....
        /*0568*/ 	.word	0x00008060
        /*056c*/ 	.word	0x00000009
        /*0570*/ 	.word	0x00000000
        /*0574*/ 	.short	0x010a
        /*0576*/ 	.byte	0x3f
	.zero		1


	//   ....[76]....
        /*0578*/ 	.word	0x000080f0
        /*057c*/ 	.word	0x00000006
        /*0580*/ 	.word	0x00000000
        /*0584*/ 	.short	0x010a
        /*0586*/ 	.byte	0x3f
	.zero		1


	//   ....[77]....
        /*0588*/ 	.word	0x00008180
        /*058c*/ 	.word	0x00000009
        /*0590*/ 	.word	0x00000000
        /*0594*/ 	.short	0x010a
        /*0596*/ 	.byte	0x3f
	.zero		1


	//   ....[78]....
        /*0598*/ 	.word	0x00008210
        /*059c*/ 	.word	0x00000006
        /*05a0*/ 	.word	0x00000000
        /*05a4*/ 	.short	0x010a
        /*05a6*/ 	.byte	0x3f
	.zero		1


	//   ....[79]....
        /*05a8*/ 	.word	0x000082a0
        /*05ac*/ 	.word	0x00000009
        /*05b0*/ 	.word	0x00000000
        /*05b4*/ 	.short	0x010a
        /*05b6*/ 	.byte	0x3f
	.zero		1


	//   ....[80]....
        /*05b8*/ 	.word	0x00008330
        /*05bc*/ 	.word	0x00000006
        /*05c0*/ 	.word	0x00000000
        /*05c4*/ 	.short	0x010a
        /*05c6*/ 	.byte	0x3f
	.zero		1


	//   ....[81]....
        /*05c8*/ 	.word	0x000083c0
        /*05cc*/ 	.word	0x00000009
        /*05d0*/ 	.word	0x00000000
        /*05d4*/ 	.short	0x010a
        /*05d6*/ 	.byte	0x3f
	.zero		1


	//   ....[82]....
        /*05d8*/ 	.word	0x00008450
        /*05dc*/ 	.word	0x00000006
        /*05e0*/ 	.word	0x00000000
        /*05e4*/ 	.short	0x010a
        /*05e6*/ 	.byte	0x3f
	.zero		1


	//   ....[83]....
        /*05e8*/ 	.word	0x000084e0
        /*05ec*/ 	.word	0x00000009
        /*05f0*/ 	.word	0x00000000
        /*05f4*/ 	.short	0x010a
        /*05f6*/ 	.byte	0x3f
	.zero		1


	//   ....[84]....
        /*05f8*/ 	.word	0x00008570
        /*05fc*/ 	.word	0x00000006
        /*0600*/ 	.word	0x00000000
        /*0604*/ 	.short	0x010a
        /*0606*/ 	.byte	0x3f
	.zero		1


	//   ....[85]....
        /*0608*/ 	.word	0x00008600
        /*060c*/ 	.word	0x00000009
        /*0610*/ 	.word	0x00000000
        /*0614*/ 	.short	0x010a
        /*0616*/ 	.byte	0x3f
	.zero		1


	//   ....[86]....
        /*0618*/ 	.word	0x00008690
        /*061c*/ 	.word	0x00000006
        /*0620*/ 	.word	0x00000000
        /*0624*/ 	.short	0x010a
        /*0626*/ 	.byte	0x3f
	.zero		1


	//   ....[87]....
        /*0628*/ 	.word	0x00008720
        /*062c*/ 	.word	0x00000009
        /*0630*/ 	.word	0x00000000
        /*0634*/ 	.short	0x010a
        /*0636*/ 	.byte	0x3f
	.zero		1


	//   ....[88]....
        /*0638*/ 	.word	0x000087b0
        /*063c*/ 	.word	0x00000006
        /*0640*/ 	.word	0x00000000
        /*0644*/ 	.short	0x010a
        /*0646*/ 	.byte	0x3f
	.zero		1


	//   ....[89]....
        /*0648*/ 	.word	0x00008840
        /*064c*/ 	.word	0x00000009
        /*0650*/ 	.word	0x00000000
        /*0654*/ 	.short	0x010a
        /*0656*/ 	.byte	0x3f
	.zero		1


	//   ....[90]....
        /*0658*/ 	.word	0x000088d0
        /*065c*/ 	.word	0x00000006
        /*0660*/ 	.word	0x00000000
        /*0664*/ 	.short	0x010a
        /*0666*/ 	.byte	0x3f
	.zero		1


	//   ....[91]....
        /*0668*/ 	.word	0x00008960
        /*066c*/ 	.word	0x00000009
        /*0670*/ 	.word	0x00000000
        /*0674*/ 	.short	0x010a
        /*0676*/ 	.byte	0x3f
	.zero		1


	//   ....[92]....
        /*0678*/ 	.word	0x000089f0
        /*067c*/ 	.word	0x00000006
        /*0680*/ 	.word	0x00000000
        /*0684*/ 	.short	0x010a
        /*0686*/ 	.byte	0x3f
	.zero		1


	//   ....[93]....
        /*0688*/ 	.word	0x00008a80
        /*068c*/ 	.word	0x00000009
        /*0690*/ 	.word	0x00000000
        /*0694*/ 	.short	0x010a
        /*0696*/ 	.byte	0x3f
	.zero		1


	//   ....[94]....
        /*0698*/ 	.word	0x00008b10
        /*069c*/ 	.word	0x00000006
        /*06a0*/ 	.word	0x00000000
        /*06a4*/ 	.short	0x010a
        /*06a6*/ 	.byte	0x3f
	.zero		1


	//   ....[95]....
        /*06a8*/ 	.word	0x00008ba0
        /*06ac*/ 	.word	0x00000009
        /*06b0*/ 	.word	0x00000000
        /*06b4*/ 	.short	0x010a
        /*06b6*/ 	.byte	0x3f
	.zero		1


	//   ....[96]....
        /*06b8*/ 	.word	0x00008c30
        /*06bc*/ 	.word	0x00000006
        /*06c0*/ 	.word	0x00000000
        /*06c4*/ 	.short	0x010a
        /*06c6*/ 	.byte	0x3f
	.zero		1


	//   ....[97]....
        /*06c8*/ 	.word	0x00008cc0
        /*06cc*/ 	.word	0x00000009
        /*06d0*/ 	.word	0x00000000
        /*06d4*/ 	.short	0x010a
        /*06d6*/ 	.byte	0x3f
	.zero		1


	//   ....[98]....
        /*06d8*/ 	.word	0x00008d50
        /*06dc*/ 	.word	0x00000006
        /*06e0*/ 	.word	0x00000000
        /*06e4*/ 	.short	0x010a
        /*06e6*/ 	.byte	0x3f
	.zero		1


	//   ....[99]....
        /*06e8*/ 	.word	0x00008de0
        /*06ec*/ 	.word	0x00000009
        /*06f0*/ 	.word	0x00000000
        /*06f4*/ 	.short	0x010a
        /*06f6*/ 	.byte	0x3f
	.zero		1


	//   ....[100]....
        /*06f8*/ 	.word	0x00008e70
        /*06fc*/ 	.word	0x00000006
        /*0700*/ 	.word	0x00000000
        /*0704*/ 	.short	0x010a
        /*0706*/ 	.byte	0x3f
	.zero		1


	//   ....[101]....
        /*0708*/ 	.word	0x00008f00
        /*070c*/ 	.word	0x00000003
        /*0710*/ 	.word	0x00000000
        /*0714*/ 	.short	0x010a
        /*0716*/ 	.byte	0x3f
	.zero		1


	//   ....[102]....
        /*0718*/ 	.word	0x00008f60
        /*071c*/ 	.word	0x0000007f
        /*0720*/ 	.word	0x00000000
        /*0724*/ 	.short	0x010a
        /*0726*/ 	.byte	0x3f
	.zero		1


	//   ....[103]....
        /*0728*/ 	.word	0x00008fb0
        /*072c*/ 	.word	0x00000003
        /*0730*/ 	.word	0x00000000
        /*0734*/ 	.short	0x010a
        /*0736*/ 	.byte	0x3f
	.zero		1


	//   ....[104]....
        /*0738*/ 	.word	0x00009010
        /*073c*/ 	.word	0x00000004
        /*0740*/ 	.word	0x00000000
        /*0744*/ 	.short	0x010a
        /*0746*/ 	.byte	0x3f
	.zero		1


	//   ....[105]....
        /*0748*/ 	.word	0x00009060
        /*074c*/ 	.word	0x0000007f
        /*0750*/ 	.word	0x00000010
        /*0754*/ 	.short	0x010a
        /*0756*/ 	.byte	0x3f
	.zero		1


	//   ....[106]....
        /*0758*/ 	.word	0x00009130
        /*075c*/ 	.word	0x0000000a
        /*0760*/ 	.word	0x000000e0
        /*0764*/ 	.short	0x010a
        /*0766*/ 	.byte	0x3f
	.zero		1


	//   ....[107]....
        /*0768*/ 	.word	0x00009200
        /*076c*/ 	.word	0x00000007
        /*0770*/ 	.word	0x00000000
        /*0774*/ 	.short	0x010a
        /*0776*/ 	.byte	0x3f
	.zero		1


	//   ....[108]....
        /*0778*/ 	.word	0x00009250
        /*077c*/ 	.word	0x00000009
        /*0780*/ 	.word	0x00000000
        /*0784*/ 	.short	0x010a
        /*0786*/ 	.byte	0x3f
	.zero		1


	//   ....[109]....
        /*0788*/ 	.word	0x000092a0
        /*078c*/ 	.word	0x00000006
        /*0790*/ 	.word	0x00000000
        /*0794*/ 	.short	0x010a
        /*0796*/ 	.byte	0x3f
	.zero		1


	//   ....[110]....
        /*0798*/ 	.word	0x000092f0
        /*079c*/ 	.word	0x00000009
        /*07a0*/ 	.word	0x00000000
        /*07a4*/ 	.short	0x010a
        /*07a6*/ 	.byte	0x3f
	.zero		1


	//   ....[111]....
        /*07a8*/ 	.word	0x00009340
        /*07ac*/ 	.word	0x00000006
        /*07b0*/ 	.word	0x00000000
        /*07b4*/ 	.short	0x010a
        /*07b6*/ 	.byte	0x3f
	.zero		1


	//   ....[112]....
        /*07b8*/ 	.word	0x00009390
        /*07bc*/ 	.word	0x00000009
        /*07c0*/ 	.word	0x00000000
        /*07c4*/ 	.short	0x010a
        /*07c6*/ 	.byte	0x3f
	.zero		1


	//   ....[113]....
        /*07c8*/ 	.word	0x000093e0
        /*07cc*/ 	.word	0x00000006
        /*07d0*/ 	.word	0x00000000
        /*07d4*/ 	.short	0x010a
        /*07d6*/ 	.byte	0x3f
	.zero		1


	//   ....[114]....
        /*07d8*/ 	.word	0x00009430
        /*07dc*/ 	.word	0x00000009
        /*07e0*/ 	.word	0x00000000
        /*07e4*/ 	.short	0x010a
        /*07e6*/ 	.byte	0x3f
	.zero		1


	//   ....[115]....
        /*07e8*/ 	.word	0x00009480
        /*07ec*/ 	.word	0x00000006
        /*07f0*/ 	.word	0x00000000
        /*07f4*/ 	.short	0x010a
        /*07f6*/ 	.byte	0x3f
	.zero		1


	//   ....[116]....
        /*07f8*/ 	.word	0x000094d0
        /*07fc*/ 	.word	0x00000009
        /*0800*/ 	.word	0x00000000
        /*0804*/ 	.short	0x010a
        /*0806*/ 	.byte	0x3f
	.zero		1


	//   ....[117]....
        /*0808*/ 	.word	0x00009520
        /*080c*/ 	.word	0x00000006
        /*0810*/ 	.word	0x00000000
        /*0814*/ 	.short	0x010a
        /*0816*/ 	.byte	0x3f
	.zero		1


	//   ....[118]....
        /*0818*/ 	.word	0x00009570
        /*081c*/ 	.word	0x00000009
        /*0820*/ 	.word	0x00000000
        /*0824*/ 	.short	0x010a
        /*0826*/ 	.byte	0x3f
	.zero		1


	//   ....[119]....
        /*0828*/ 	.word	0x000095c0
        /*082c*/ 	.word	0x00000006
        /*0830*/ 	.word	0x00000000
        /*0834*/ 	.short	0x010a
        /*0836*/ 	.byte	0x3f
	.zero		1


	//   ....[120]....
        /*0838*/ 	.word	0x00009610
        /*083c*/ 	.word	0x00000009
        /*0840*/ 	.word	0x00000000
        /*0844*/ 	.short	0x010a
        /*0846*/ 	.byte	0x3f
	.zero		1


	//   ....[121]....
        /*0848*/ 	.word	0x00009660
        /*084c*/ 	.word	0x00000006
        /*0850*/ 	.word	0x00000000
        /*0854*/ 	.short	0x010a
        /*0856*/ 	.byte	0x3f
	.zero		1


	//   ....[122]....
        /*0858*/ 	.word	0x000096b0
        /*085c*/ 	.word	0x00000009
        /*0860*/ 	.word	0x00000000
        /*0864*/ 	.short	0x010a
        /*0866*/ 	.byte	0x3f
	.zero		1


	//   ....[123]....
        /*0868*/ 	.word	0x00009700
        /*086c*/ 	.word	0x00000006
        /*0870*/ 	.word	0x00000000
        /*0874*/ 	.short	0x010a
        /*0876*/ 	.byte	0x3f
	.zero		1


	//   ....[124]....
        /*0878*/ 	.word	0x00009750
        /*087c*/ 	.word	0x00000009
        /*0880*/ 	.word	0x00000000
        /*0884*/ 	.short	0x010a
        /*0886*/ 	.byte	0x3f
	.zero		1


	//   ....[125]....
        /*0888*/ 	.word	0x000097a0
        /*088c*/ 	.word	0x00000006
        /*0890*/ 	.word	0x00000000
        /*0894*/ 	.short	0x010a
        /*0896*/ 	.byte	0x3f
	.zero		1


	//   ....[126]....
        /*0898*/ 	.word	0x000097f0
        /*089c*/ 	.word	0x00000009
        /*08a0*/ 	.word	0x00000000
        /*08a4*/ 	.short	0x010a
        /*08a6*/ 	.byte	0x3f
	.zero		1


	//   ....[127]....
        /*08a8*/ 	.word	0x00009840
        /*08ac*/ 	.word	0x00000006
        /*08b0*/ 	.word	0x00000000
        /*08b4*/ 	.short	0x010a
        /*08b6*/ 	.byte	0x3f
	.zero		1


	//   ....[128]....
        /*08b8*/ 	.word	0x00009890
        /*08bc*/ 	.word	0x00000009
        /*08c0*/ 	.word	0x00000000
        /*08c4*/ 	.short	0x010a
        /*08c6*/ 	.byte	0x3f
	.zero		1


	//   ....[129]....
        /*08c8*/ 	.word	0x000098e0
        /*08cc*/ 	.word	0x00000006
        /*08d0*/ 	.word	0x00000000
        /*08d4*/ 	.short	0x010a
        /*08d6*/ 	.byte	0x3f
	.zero		1


	//   ....[130]....
        /*08d8*/ 	.word	0x00009930
        /*08dc*/ 	.word	0x00000009
        /*08e0*/ 	.word	0x00000000
        /*08e4*/ 	.short	0x010a
        /*08e6*/ 	.byte	0x3f
	.zero		1


	//   ....[131]....
        /*08e8*/ 	.word	0x00009980
        /*08ec*/ 	.word	0x00000006
        /*08f0*/ 	.word	0x00000000
        /*08f4*/ 	.short	0x010a
        /*08f6*/ 	.byte	0x3f
	.zero		1


	//   ....[132]....
        /*08f8*/ 	.word	0x000099d0
        /*08fc*/ 	.word	0x00000009
        /*0900*/ 	.word	0x00000000
        /*0904*/ 	.short	0x010a
        /*0906*/ 	.byte	0x3f
	.zero		1


	//   ....[133]....
        /*0908*/ 	.word	0x00009a20
        /*090c*/ 	.word	0x00000006
        /*0910*/ 	.word	0x00000000
        /*0914*/ 	.short	0x010a
        /*0916*/ 	.byte	0x3f
	.zero		1


	//----- nvinfo : EIATTR_NUM_MBARRIERS
	.align		4
.L_37:
        /*0918*/ 	.byte	0x03, 0x38
        /*091a*/ 	.short	0x003e


	//----- nvinfo : EIATTR_EXIT_INSTR_OFFSETS
	.align		4
        /*091c*/ 	.byte	0x04, 0x1c
        /*091e*/ 	.short	(.L_39 - .L_38)


	//   ....[0]....
.L_38:
        /*0920*/ 	.word	0x000014b0


	//   ....[1]....
        /*0924*/ 	.word	0x00001510


	//   ....[2]....
        /*0928*/ 	.word	0x000071f0


	//   ....[3]....
        /*092c*/ 	.word	0x00007220


	//   ....[4]....
        /*0930*/ 	.word	0x00008f50


	//----- nvinfo : EIATTR_MAX_THREADS
	.align		4
.L_39:
        /*0934*/ 	.byte	0x04, 0x05
        /*0936*/ 	.short	(.L_41 - .L_40)
.L_40:
        /*0938*/ 	.word	0x00000180
        /*093c*/ 	.word	0x00000001
        /*0940*/ 	.word	0x00000001


	//----- nvinfo : EIATTR_CRS_STACK_SIZE
	.align		4
.L_41:
        /*0944*/ 	.byte	0x04, 0x1e
        /*0946*/ 	.short	(.L_43 - .L_42)
.L_42:
        /*0948*/ 	.word	0x00000000


	//----- nvinfo : EIATTR_CBANK_PARAM_SIZE
	.align		4
.L_43:
        /*094c*/ 	.byte	0x03, 0x19
        /*094e*/ 	.short	0x0470


	//----- nvinfo : EIATTR_PARAM_CBANK
	.align		4
        /*0950*/ 	.byte	0x04, 0x0a
        /*0952*/ 	.short	(.L_45 - .L_44)
	.align		4
.L_44:
        /*0954*/ 	.word	index@(.nv.constant0._ZN7cutlass13device_kernelINS_4gemm6kernel13GemmUniversalIN4cute5tupleIJiiiiEEENS1_10collective13CollectiveMmaINS1_34MainloopSm90TmaGmmaWarpSpecializedILi28ENS5_IJNS4_1CILi1EEESB_SB_EEENS1_32KernelTmaWarpSpecializedPingpongEEENS5_IJNSA_ILi64EEENSA_ILi192EEENSA_ILi32EEEEEEaNS5_IJlSB_lEEEaSJ_NS4_8TiledMMAINS4_8MMA_AtomIJNS4_4SM904GMMA27MMA_64x192x32_S32S8S8_SS_TNEEEENS4_6LayoutISC_NS5_IJNSA_ILi0EEESR_SR_EEEEENS5_IJNS4_10UnderscoreESU_SU_EEEEENS4_13SM90_TMA_LOADENS4_14ComposedLayoutINS4_7SwizzleILi1ELi4ELi3EEENS4_18smem_ptr_flag_bitsILi8EEENSQ_INS5_IJNSA_ILi8EEESH_EEENS5_IJSH_SB_EEEEEEEvNS4_8identityESX_S17_vS18_EENS_8epilogue10collective6detail29Sm90TmaWarpSpecializedAdapterINS1B_15DefaultEpilogueIaSJ_SJ_NS1A_6thread17LinearCombinationIaLi1EiiLNS1F_9ScaleType4KindE0ELNS_15FloatRoundStyleE2EaEENS1_15EpilogueDefaultEEEEEvvEEEEvNT_6ParamsE)
        /*0958*/ 	.short	0x0210
        /*095a*/ 	.short	0x0470


	//----- nvinfo : EIATTR_SW_WAR
	.align		4
.L_45:
        /*095c*/ 	.byte	0x04, 0x36
        /*095e*/ 	.short	(.L_47 - .L_46)
.L_46:
        /*0960*/ 	.word	0x00000008
.L_47:


//--------------------- .nv.callgraph             --------------------------
	.section	.nv.callgraph,"",@"SHT_CUDA_CALLGRAPH"
	.align	4
	.sectionentsize	8
	.align		4
        /*0000*/ 	.word	0x00000000
	.align		4
        /*0004*/ 	.word	0xffffffff
	.align		4
        /*0008*/ 	.word	index@(_ZN7cutlass13device_kernelINS_4gemm6kernel13GemmUniversalIN4cute5tupleIJiiiiEEENS1_10collective13CollectiveMmaINS1_34MainloopSm90TmaGmmaWarpSpecializedILi28ENS5_IJNS4_1CILi1EEESB_SB_EEENS1_32KernelTmaWarpSpecializedPingpongEEENS5_IJNSA_ILi64EEENSA_ILi192EEENSA_ILi32EEEEEEaNS5_IJlSB_lEEEaSJ_NS4_8TiledMMAINS4_8MMA_AtomIJNS4_4SM904GMMA27MMA_64x192x32_S32S8S8_SS_TNEEEENS4_6LayoutISC_NS5_IJNSA_ILi0EEESR_SR_EEEEENS5_IJNS4_10UnderscoreESU_SU_EEEEENS4_13SM90_TMA_LOADENS4_14ComposedLayoutINS4_7SwizzleILi1ELi4ELi3EEENS4_18smem_ptr_flag_bitsILi8EEENSQ_INS5_IJNSA_ILi8EEESH_EEENS5_IJSH_SB_EEEEEEEvNS4_8identityESX_S17_vS18_EENS_8epilogue10collective6detail29Sm90TmaWarpSpecializedAdapterINS1B_15DefaultEpilogueIaSJ_SJ_NS1A_6thread17LinearCombinationIaLi1EiiLNS1F_9ScaleType4KindE0ELNS_15FloatRoundStyleE2EaEENS1_15EpilogueDefaultEEEEEvvEEEEvNT_6ParamsE)
	.align		4
        /*000c*/ 	.word	index@(__assertfail)
	.align		4
        /*0010*/ 	.word	0x00000000
	.align		4
        /*0014*/ 	.word	0xfffffffe
	.align		4
        /*0018*/ 	.word	0x00000000
	.align		4
        /*001c*/ 	.word	0xfffffffd
	.align		4
        /*0020*/ 	.word	0x00000000
	.align		4
        /*0024*/ 	.word	0xfffffffc


//--------------------- .nv.constant4             --------------------------
	.section	.nv.constant4,"a",@progbits
	.align	8
	.align		8
.nv.constant4:
        /*0000*/ 	.dword	__assertfail
	.align		8
        /*0008*/ 	.dword	__unnamed_1
	.align		8
        /*0010*/ 	.dword	_ZN40_INTERNAL_4453de69_4_k_cu_1ebd0d21_169104cuda3std3__45__cpo5beginE
	.align		8
        /*0018*/ 	.dword	_ZN40_INTERNAL_4453de69_4_k_cu_1ebd0d21_169104cuda3std3__45__cpo3endE
	.align		8
        /*0020*/ 	.dword	_ZN40_INTERNAL_4453de69_4_k_cu_1ebd0d21_169104cuda3std3__45__cpo6cbeginE
	.align		8
        /*0028*/ 	.dword	_ZN40_INTERNAL_4453de69_4_k_cu_1ebd0d21_169104cuda3std3__45__cpo4cendE
	.align		8
        /*0030*/ 	.dword	_ZN40_INTERNAL_4453de69_4_k_cu_1ebd0d21_169104cuda3std3__442_GLOBAL__N__4453de69_4_k_cu_1ebd0d21_169106ignoreE
	.align		8
        /*0038*/ 	.dword	_ZN40_INTERNAL_4453de69_4_k_cu_1ebd0d21_169104cuda3std3__419piecewise_constructE
	.align		8
        /*0040*/ 	.dword	_ZN40_INTERNAL_4453de69_4_k_cu_1ebd0d21_169104cuda3std3__48in_placeE
	.align		8
        /*0048*/ 	.dword	_ZN40_INTERNAL_4453de69_4_k_cu_1ebd0d21_169104cuda3std6ranges3__45__cpo4swapE
	.align		8
        /*0050*/ 	.dword	_ZN40_INTERNAL_4453de69_4_k_cu_1ebd0d21_169104cuda3std6ranges3__45__cpo9iter_moveE
	.align		8
        /*0058*/ 	.dword	_ZN40_INTERNAL_4453de69_4_k_cu_1ebd0d21_169104cute7productE
	.align		8
        /*0060*/ 	.dword	_ZN40_INTERNAL_4453de69_4_k_cu_1ebd0d21_169104cute1_E
	.align		8
        /*0068*/ 	.dword	$str$22
	.align		8
        /*0070*/ 	.dword	$str$23


//--------------------- .text._ZN7cutlass13device_kernelINS_4gemm6kernel13GemmUniversalIN4cute5tupleIJiiiiEEENS1_10collective13CollectiveMmaINS1_34MainloopSm90TmaGmmaWarpSpecializedILi28ENS5_IJNS4_1CILi1EEESB_SB_EEENS1_32KernelTmaWarpSpecializedPingpongEEENS5_IJNSA_ILi64EEENSA_ILi192EEENSA_ILi32EEEEEEaNS5_IJlSB_lEEEaSJ_NS4_8TiledMMAINS4_8MMA_AtomIJNS4_4SM904GMMA27MMA_64x192x32_S32S8S8_SS_TNEEEENS4_6LayoutISC_NS5_IJNSA_ILi0EEESR_SR_EEEEENS5_IJNS4_10UnderscoreESU_SU_EEEEENS4_13SM90_TMA_LOADENS4_14ComposedLayoutINS4_7SwizzleILi1ELi4ELi3EEENS4_18smem_ptr_flag_bitsILi8EEENSQ_INS5_IJNSA_ILi8EEESH_EEENS5_IJSH_SB_EEEEEEEvNS4_8identityESX_S17_vS18_EENS_8epilogue10collective6detail29Sm90TmaWarpSpecializedAdapterINS1B_15DefaultEpilogueIaSJ_SJ_NS1A_6thread17LinearCombinationIaLi1EiiLNS1F_9ScaleType4KindE0ELNS_15FloatRoundStyleE2EaEENS1_15EpilogueDefaultEEEEEvvEEEEvNT_6ParamsE --------------------------
	.section	.text._ZN7cutlass13device_kernelINS_4gemm6kernel13GemmUniversalIN4cute5tupleIJiiiiEEENS1_10collective13CollectiveMmaINS1_34MainloopSm90TmaGmmaWarpSpecializedILi28ENS5_IJNS4_1CILi1EEESB_SB_EEENS1_32KernelTmaWarpSpecializedPingpongEEENS5_IJNSA_ILi64EEENSA_ILi192EEENSA_ILi32EEEEEEaNS5_IJlSB_lEEEaSJ_NS4_8TiledMMAINS4_8MMA_AtomIJNS4_4SM904GMMA27MMA_64x192x32_S32S8S8_SS_TNEEEENS4_6LayoutISC_NS5_IJNSA_ILi0EEESR_SR_EEEEENS5_IJNS4_10UnderscoreESU_SU_EEEEENS4_13SM90_TMA_LOADENS4_14ComposedLayoutINS4_7SwizzleILi1ELi4ELi3EEENS4_18smem_ptr_flag_bitsILi8EEENSQ_INS5_IJNSA_ILi8EEESH_EEENS5_IJSH_SB_EEEEEEEvNS4_8identityESX_S17_vS18_EENS_8epilogue10collective6detail29Sm90TmaWarpSpecializedAdapterINS1B_15DefaultEpilogueIaSJ_SJ_NS1A_6thread17LinearCombinationIaLi1EiiLNS1F_9ScaleType4KindE0ELNS_15FloatRoundStyleE2EaEENS1_15EpilogueDefaultEEEEEvvEEEEvNT_6ParamsE,"ax",@progbits
	.align	128
.text._ZN7cutlass13device_kernelINS_4gemm6kernel13GemmUniversalIN4cute5tupleIJiiiiEEENS1_10collective13CollectiveMmaINS1_34MainloopSm90TmaGmmaWarpSpecializedILi28ENS5_IJNS4_1CILi1EEESB_SB_EEENS1_32KernelTmaWarpSpecializedPingpongEEENS5_IJNSA_ILi64EEENSA_ILi192EEENSA_ILi32EEEEEEaNS5_IJlSB_lEEEaSJ_NS4_8TiledMMAINS4_8MMA_AtomIJNS4_4SM904GMMA27MMA_64x192x32_S32S8S8_SS_TNEEEENS4_6LayoutISC_NS5_IJNSA_ILi0EEESR_SR_EEEEENS5_IJNS4_10UnderscoreESU_SU_EEEEENS4_13SM90_TMA_LOADENS4_14ComposedLayoutINS4_7SwizzleILi1ELi4ELi3EEENS4_18smem_ptr_flag_bitsILi8EEENSQ_INS5_IJNSA_ILi8EEESH_EEENS5_IJSH_SB_EEEEEEEvNS4_8identityESX_S17_vS18_EENS_8epilogue10collective6detail29Sm90TmaWarpSpecializedAdapterINS1B_15DefaultEpilogueIaSJ_SJ_NS1A_6thread17LinearCombinationIaLi1EiiLNS1F_9ScaleType4KindE0ELNS_15FloatRoundStyleE2EaEENS1_15EpilogueDefaultEEEEEvvEEEEvNT_6ParamsE:
        .type           _ZN7cutlass13device_kernelINS_4gemm6kernel13GemmUniversalIN4cute5tupleIJiiiiEEENS1_10collective13CollectiveMmaINS1_34MainloopSm90TmaGmmaWarpSpecializedILi28ENS5_IJNS4_1CILi1EEESB_SB_EEENS1_32KernelTmaWarpSpecializedPingpongEEENS5_IJNSA_ILi64EEENSA_ILi192EEENSA_ILi32EEEEEEaNS5_IJlSB_lEEEaSJ_NS4_8TiledMMAINS4_8MMA_AtomIJNS4_4SM904GMMA27MMA_64x192x32_S32S8S8_SS_TNEEEENS4_6LayoutISC_NS5_IJNSA_ILi0EEESR_SR_EEEEENS5_IJNS4_10UnderscoreESU_SU_EEEEENS4_13SM90_TMA_LOADENS4_14ComposedLayoutINS4_7SwizzleILi1ELi4ELi3EEENS4_18smem_ptr_flag_bitsILi8EEENSQ_INS5_IJNSA_ILi8EEESH_EEENS5_IJSH_SB_EEEEEEEvNS4_8identityESX_S17_vS18_EENS_8epilogue10collective6detail29Sm90TmaWarpSpecializedAdapterINS1B_15DefaultEpilogueIaSJ_SJ_NS1A_6thread17LinearCombinationIaLi1EiiLNS1F_9ScaleType4KindE0ELNS_15FloatRoundStyleE2EaEENS1_15EpilogueDefaultEEEEEvvEEEEvNT_6ParamsE,@function
        .size           _ZN7cutlass13device_kernelINS_4gemm6kernel13GemmUniversalIN4cute5tupleIJiiiiEEENS1_10collective13CollectiveMmaINS1_34MainloopSm90TmaGmmaWarpSpecializedILi28ENS5_IJNS4_1CILi1EEESB_SB_EEENS1_32KernelTmaWarpSpecializedPingpongEEENS5_IJNSA_ILi64EEENSA_ILi192EEENSA_ILi32EEEEEEaNS5_IJlSB_lEEEaSJ_NS4_8TiledMMAINS4_8MMA_AtomIJNS4_4SM904GMMA27MMA_64x192x32_S32S8S8_SS_TNEEEENS4_6LayoutISC_NS5_IJNSA_ILi0EEESR_SR_EEEEENS5_IJNS4_10UnderscoreESU_SU_EEEEENS4_13SM90_TMA_LOADENS4_14ComposedLayoutINS4_7SwizzleILi1ELi4ELi3EEENS4_18smem_ptr_flag_bitsILi8EEENSQ_INS5_IJNSA_ILi8EEESH_EEENS5_IJSH_SB_EEEEEEEvNS4_8identityESX_S17_vS18_EENS_8epilogue10collective6detail29Sm90TmaWarpSpecializedAdapterINS1B_15DefaultEpilogueIaSJ_SJ_NS1A_6thread17LinearCombinationIaLi1EiiLNS1F_9ScaleType4KindE0ELNS_15FloatRoundStyleE2EaEENS1_15EpilogueDefaultEEEEEvvEEEEvNT_6ParamsE,(.L_x_314 - _ZN7cutlass13device_kernelINS_4gemm6kernel13GemmUniversalIN4cute5tupleIJiiiiEEENS1_10collective13CollectiveMmaINS1_34MainloopSm90TmaGmmaWarpSpecializedILi28ENS5_IJNS4_1CILi1EEESB_SB_EEENS1_32KernelTmaWarpSpecializedPingpongEEENS5_IJNSA_ILi64EEENSA_ILi192EEENSA_ILi32EEEEEEaNS5_IJlSB_lEEEaSJ_NS4_8TiledMMAINS4_8MMA_AtomIJNS4_4SM904GMMA27MMA_64x192x32_S32S8S8_SS_TNEEEENS4_6LayoutISC_NS5_IJNSA_ILi0EEESR_SR_EEEEENS5_IJNS4_10UnderscoreESU_SU_EEEEENS4_13SM90_TMA_LOADENS4_14ComposedLayoutINS4_7SwizzleILi1ELi4ELi3EEENS4_18smem_ptr_flag_bitsILi8EEENSQ_INS5_IJNSA_ILi8EEESH_EEENS5_IJSH_SB_EEEEEEEvNS4_8identityESX_S17_vS18_EENS_8epilogue10collective6detail29Sm90TmaWarpSpecializedAdapterINS1B_15DefaultEpilogueIaSJ_SJ_NS1A_6thread17LinearCombinationIaLi1EiiLNS1F_9ScaleType4KindE0ELNS_15FloatRoundStyleE2EaEENS1_15EpilogueDefaultEEEEEvvEEEEvNT_6ParamsE)
        .other          _ZN7cutlass13device_kernelINS_4gemm6kernel13GemmUniversalIN4cute5tupleIJiiiiEEENS1_10collective13CollectiveMmaINS1_34MainloopSm90TmaGmmaWarpSpecializedILi28ENS5_IJNS4_1CILi1EEESB_SB_EEENS1_32KernelTmaWarpSpecializedPingpongEEENS5_IJNSA_ILi64EEENSA_ILi192EEENSA_ILi32EEEEEEaNS5_IJlSB_lEEEaSJ_NS4_8TiledMMAINS4_8MMA_AtomIJNS4_4SM904GMMA27MMA_64x192x32_S32S8S8_SS_TNEEEENS4_6LayoutISC_NS5_IJNSA_ILi0EEESR_SR_EEEEENS5_IJNS4_10UnderscoreESU_SU_EEEEENS4_13SM90_TMA_LOADENS4_14ComposedLayoutINS4_7SwizzleILi1ELi4ELi3EEENS4_18smem_ptr_flag_bitsILi8EEENSQ_INS5_IJNSA_ILi8EEESH_EEENS5_IJSH_SB_EEEEEEEvNS4_8identityESX_S17_vS18_EENS_8epilogue10collective6detail29Sm90TmaWarpSpecializedAdapterINS1B_15DefaultEpilogueIaSJ_SJ_NS1A_6thread17LinearCombinationIaLi1EiiLNS1F_9ScaleType4KindE0ELNS_15FloatRoundStyleE2EaEENS1_15EpilogueDefaultEEEEEvvEEEEvNT_6ParamsE,@"STO_CUDA_ENTRY STV_DEFAULT"
_ZN7cutlass13device_kernelINS_4gemm6kernel13GemmUniversalIN4cute5tupleIJiiiiEEENS1_10collective13CollectiveMmaINS1_34MainloopSm90TmaGmmaWarpSpecializedILi28ENS5_IJNS4_1CILi1EEESB_SB_EEENS1_32KernelTmaWarpSpecializedPingpongEEENS5_IJNSA_ILi64EEENSA_ILi192EEENSA_ILi32EEEEEEaNS5_IJlSB_lEEEaSJ_NS4_8TiledMMAINS4_8MMA_AtomIJNS4_4SM904GMMA27MMA_64x192x32_S32S8S8_SS_TNEEEENS4_6LayoutISC_NS5_IJNSA_ILi0EEESR_SR_EEEEENS5_IJNS4_10UnderscoreESU_SU_EEEEENS4_13SM90_TMA_LOADENS4_14ComposedLayoutINS4_7SwizzleILi1ELi4ELi3EEENS4_18smem_ptr_flag_bitsILi8EEENSQ_INS5_IJNSA_ILi8EEESH_EEENS5_IJSH_SB_EEEEEEEvNS4_8identityESX_S17_vS18_EENS_8epilogue10collective6detail29Sm90TmaWarpSpecializedAdapterINS1B_15DefaultEpilogueIaSJ_SJ_NS1A_6thread17LinearCombinationIaLi1EiiLNS1F_9ScaleType4KindE0ELNS_15FloatRoundStyleE2EaEENS1_15EpilogueDefaultEEEEEvvEEEEvNT_6ParamsE:
[----:B------:R-:W0:Y:S02]  /*0000*/  LDC R1, c[0x0][0x28] ;  /* 0x00000a00ff017b82 */ /* 0x000e240000000800 */
[----:B0-----:R-:W-:Y:S01]  /*0010*/  VIADD R1, R1, 0xfffffff8 ;  /* 0xfffffff801017836 */ /* 0x001fe20000000000 */
[----:B------:R-:W0:Y:S01]  /*0020*/  S2R R4, SR_TID.X ;  /* 0x0000000000047919 */ /* 0x000e220000002100 */
[----:B------:R-:W-:Y:S01]  /*0030*/  ELECT P0, URZ, PT ;  /* 0x00000000003f782f */ /* 0x000fe20003800000 */
[----:B------:R-:W-:Y:S01]  /*0040*/  BSSY B0, `(.L_x_0) ;  /* 0x000000f000007945 */ /* 0x000fe20003800000 */
[--C-:B0-----:R-:W-:Y:S02]  /*0050*/  SHF.R.U32.HI R0, RZ, 0x5, R4.reuse ;  /* 0x00000005ff007819 */ /* 0x101fe40000011604 */
[----:B------:R-:W-:-:S03]  /*0060*/  SHF.R.U32.HI R5, RZ, 0x7, R4 ;  /* 0x00000007ff057819 */ /* 0x000fc60000011604 */
[----:B------:R-:W0:Y:S04]  /*0070*/  SHFL.IDX PT, R2, R0, RZ, 0x1f ;  /* 0x00001fff00027589 */ /* 0x000e2800000e0000 */
[----:B------:R1:W2:Y:S01]  /*0080*/  SHFL.IDX PT, R8, R5, RZ, 0x1f ;  /* 0x00001fff05087589 */ /* 0x0002a200000e0000 */
[----:B0-----:R-:W-:-:S13]  /*0090*/  ISETP.NE.OR P0, PT, R2, RZ, !P0 ;  /* 0x000000ff0200720c */ /* 0x001fda0004705670 */
[----:B-12---:R-:W-:Y:S05]  /*00a0*/  @P0 BRA `(.L_x_1) ;  /* 0x0000000000200947 */ /* 0x006fea0003800000 */
[----:B------:R-:W-:Y:S02]  /*00b0*/  ULDC.64 UR4, c[0x0][0x198] ;  /* 0x0000660000047ab9 */ /* 0x000fe40000000a00 */
[----:B------:R-:W-:Y:S02]  /*00c0*/  UIADD3 UR6, UP0, UR4, 0xf0, URZ ;  /* 0x000000f004067890 */ /* 0x000fe4000ff1e03f */
[----:B------:R-:W-:Y:S02]  /*00d0*/  UIADD3 UR4, UP1, UR4, 0x1f0, URZ ;  /* 0x000001f004047890 */ /* 0x000fe4000ff3e03f */
[----:B------:R-:W-:Y:S02]  /*00e0*/  UIADD3.X UR7, URZ, UR5, URZ, UP0, !UPT ;  /* 0x000000053f077290 */ /* 0x000fe400087fe43f */
[----:B------:R-:W-:-:S07]  /*00f0*/  UIADD3.X UR5, URZ, UR5, URZ, UP1, !UPT ;  /* 0x000000053f057290 */ /* 0x000fce0008ffe43f */
[----:B------:R0:W-:Y:S02]  /*0100*/  UTMACCTL.PF [UR6] ;  /* 0x00000000060079b9 */ /* 0x0001e40008040000 */
[----:B------:R0:W-:Y:S02]  /*0110*/  UTMACCTL.PF [UR4] ;  /* 0x00000000040079b9 */ /* 0x0001e40008040000 */
[----:B0-----:R-:W-:Y:S01]  /*0120*/  NOP ;  /* 0x0000000000007918 */ /* 0x001fe20000000000 */
.L_x_1:
[----:B------:R-:W-:Y:S05]  /*0130*/  BSYNC B0 ;  /* 0x0000000000007941 */ /* 0x000fea0003800000 */
.L_x_0:
[----:B------:R-:W0:Y:S02]  /*0140*/  SHFL.IDX PT, R3, R0, RZ, 0x1f ;  /* 0x00001fff00037589 */ /* 0x000e2400000e0000 */
[----:B0-----:R-:W-:-:S13]  /*0150*/  ISETP.NE.AND P0, PT, R3, RZ, PT ;  /* 0x000000ff0300720c */ /* 0x001fda0003f05270 */
[----:B------:R-:W-:Y:S05]  /*0160*/  @P0 BRA `(.L_x_2) ;  /* 0x0000000400240947 */ /* 0x000fea0003800000 */
[----:B------:R-:W-:Y:S01]  /*0170*/  ELECT P0, URZ, PT ;  /* 0x00000000003f782f */ /* 0x000fe20003800000 */
[----:B------:R-:W-:-:S12]  /*0180*/  BSSY B0, `(.L_x_2) ;  /* 0x0000047000007945 */ /* 0x000fd80003800000 */
[----:B------:R-:W-:Y:S05]  /*0190*/  @!P0 BRA `(.L_x_3) ;  /* 0x0000000400148947 */ /* 0x000fea0003800000 */
[----:B------:R-:W0:Y:S01]  /*01a0*/  S2UR UR8, SR_CgaCtaId ;  /* 0x00000000000879c3 */ /* 0x000e220000008800 */
[----:B------:R-:W-:Y:S01]  /*01b0*/  UMOV UR4, 0x400 ;  /* 0x0000040000047882 */ /* 0x000fe20000000000 */
[----:B------:R-:W-:Y:S01]  /*01c0*/  UMOV UR5, 0x1 ;  /* 0x0000000100057882 */ /* 0x000fe20000000000 */
[----:B------:R-:W-:Y:S02]  /*01d0*/  UMOV UR6, 0x80 ;  /* 0x0000008000067882 */ /* 0x000fe40000000000 */
[----:B------:R-:W-:-:S04]  /*01e0*/  UIADD3 UR6, -UR6, 0x100000, URZ ;  /* 0x0010000006067890 */ /* 0x000fc8000fffe13f */
[----:B------:R-:W-:Y:S02]  /*01f0*/  USHF.L.U32 UR7, UR6, 0xb, URZ ;  /* 0x0000000b06077899 */ /* 0x000fe4000800063f */
[----:B------:R-:W-:Y:S02]  /*0200*/  USHF.L.U32 UR6, UR6, 0x1, URZ ;  /* 0x0000000106067899 */ /* 0x000fe4000800063f */
[----:B0-----:R-:W-:Y:S02]  /*0210*/  ULEA UR8, UR8, UR4, 0x18 ;  /* 0x0000000408087291 */ /* 0x001fe4000f8ec03f */
[----:B------:R-:W-:-:S04]  /*0220*/  UIADD3 UR4, -UR5, 0x100000, URZ ;  /* 0x0010000005047890 */ /* 0x000fc8000fffe13f */
[----:B------:R-:W-:Y:S02]  /*0230*/  USHF.L.U32 UR5, UR4, 0xb, URZ ;  /* 0x0000000b04057899 */ /* 0x000fe4000800063f */
[----:B------:R-:W-:Y:S01]  /*0240*/  USHF.L.U32 UR4, UR4, 0x1, URZ ;  /* 0x0000000104047899 */ /* 0x000fe2000800063f */
[----:B------:R-:W0:Y:S11]  /*0250*/  FENCE.VIEW.ASYNC.S ;  /* 0x00000000000073c6 */ /* 0x000e360000000000 */
[----:B0-----:R0:W1:Y:S01]  /*0260*/  SYNCS.EXCH.64 URZ, [UR8], UR4 ;  /* 0x00000004083f75b2 */ /* 0x0010620008000100 */
[----:B------:R0:W2:Y:S01]  /*0270*/  SYNCS.EXCH.64 URZ, [UR8+0xe0], UR6 ;  /* 0x0000e006083f75b2 */ /* 0x0000a20008000100 */
[----:B------:R0:W3:Y:S01]  /*0280*/  SYNCS.EXCH.64 URZ, [UR8+0x8], UR4 ;  /* 0x00000804083f75b2 */ /* 0x0000e20008000100 */
[----:B------:R0:W4:Y:S01]  /*0290*/  SYNCS.EXCH.64 URZ, [UR8+0xe8], UR6 ;  /* 0x0000e806083f75b2 */ /* 0x0001220008000100 */
[----:B------:R0:W0:Y:S01]  /*02a0*/  SYNCS.EXCH.64 URZ, [UR8+0x10], UR4 ;  /* 0x00001004083f75b2 */ /* 0x0000220008000100 */
        /* <DEDUP_REMOVED lines=51> */
[----:B-1234-:R-:W-:Y:S01]  /*05e0*/  NOP ;  /* 0x0000000000007918 */ /* 0x01efe20000000000 */
.L_x_3:
[----:B0-----:R-:W-:Y:S05]  /*05f0*/  BSYNC B0 ;  /* 0x0000000000007941 */ /* 0x001fea0003800000 */
.L_x_2:
[----:B------:R-:W0:Y:S01]  /*0600*/  SHFL.IDX PT, R6, R0, RZ, 0x1f ;  /* 0x00001fff00067589 */ /* 0x000e2200000e0000 */
[----:B------:R-:W-:Y:S01]  /*0610*/  ELECT P0, URZ, PT ;  /* 0x00000000003f782f */ /* 0x000fe20003800000 */
[----:B------:R-:W-:Y:S01]  /*0620*/  NOP ;  /* 0x0000000000007918 */ /* 0x000fe20000000000 */
[----:B------:R-:W-:Y:S01]  /*0630*/  ELECT P1, URZ, PT ;  /* 0x00000000003f782f */ /* 0x000fe20003820000 */
[----:B------:R-:W1:Y:S01]  /*0640*/  SHFL.IDX PT, R3, R0, RZ, 0x1f ;  /* 0x00001fff00037589 */ /* 0x000e6200000e0000 */
[----:B------:R-:W-:Y:S01]  /*0650*/  UMOV UR4, 0x20 ;  /* 0x0000002000047882 */ /* 0x000fe20000000000 */
[----:B------:R-:W-:Y:S01]  /*0660*/  UMOV UR11, 0x80 ;  /* 0x00000080000b7882 */ /* 0x000fe20000000000 */
[----:B------:R-:W-:Y:S01]  /*0670*/  NOP ;  /* 0x0000000000007918 */ /* 0x000fe20000000000 */
[C---:B------:R-:W-:Y:S01]  /*0680*/  VIADD R33, R8.reuse, 0xffffffff ;  /* 0xffffffff08217836 */ /* 0x040fe20000000000 */
[----:B------:R-:W2:Y:S01]  /*0690*/  SHFL.IDX PT, R5, R5, RZ, 0x1f ;  /* 0x00001fff05057589 */ /* 0x000ea200000e0000 */
[----:B------:R-:W-:Y:S01]  /*06a0*/  ULDC.64 UR36, c[0x0][0x208] ;  /* 0x0000820000247ab9 */ /* 0x000fe20000000a00 */
[----:B------:R-:W-:-:S02]  /*06b0*/  ISETP.NE.AND P2, PT, R8, RZ, PT ;  /* 0x000000ff0800720c */ /* 0x000fc40003f45270 */
[----:B------:R-:W-:Y:S02]  /*06c0*/  ISETP.GE.U32.AND P3, PT, R33, 0x2, PT ;  /* 0x000000022100780c */ /* 0x000fe40003f66070 */
[----:B0-----:R-:W-:Y:S02]  /*06d0*/  ISETP.NE.OR P0, PT, R6, RZ, !P0 ;  /* 0x000000ff0600720c */ /* 0x001fe40004705670 */
[----:B-1----:R-:W-:Y:S02]  /*06e0*/  ISETP.NE.OR P1, PT, R3, RZ, !P1 ;  /* 0x000000ff0300720c */ /* 0x002fe40004f25670 */
[----:B------:R-:W-:-:S04]  /*06f0*/  SHF.R.S32.HI R3, RZ, 0x1f, R2 ;  /* 0x0000001fff037819 */ /* 0x000fc80000011402 */
[----:B------:R-:W-:-:S05]  /*0700*/  LEA.HI R3, R3, R2, RZ, 0x2 ;  /* 0x0000000203037211 */ /* 0x000fca00078f10ff */
[----:B------:R-:W-:Y:S01]  /*0710*/  VOTEU.ALL UP0, P0 ;  /* 0x00000000003f7886 */ /* 0x000fe20000000000 */
[----:B------:R-:W-:Y:S01]  /*0720*/  LOP3.LUT R3, R3, 0xfffffffc, RZ, 0xc0, !PT ;  /* 0xfffffffc03037812 */ /* 0x000fe200078ec0ff */
[----:B------:R-:W-:-:S03]  /*0730*/  VOTEU.ALL UP1, P1 ;  /* 0x00000000003f7886 */ /* 0x000fc60000820000 */
[----:B------:R-:W0:Y:S01]  /*0740*/  @!UP0 S2UR UR7, SR_CgaCtaId ;  /* 0x00000000000789c3 */ /* 0x000e220000008800 */
[----:B------:R-:W-:Y:S01]  /*0750*/  @!UP0 UMOV UR6, 0x400 ;  /* 0x0000040000068882 */ /* 0x000fe20000000000 */
[----:B------:R-:W-:-:S04]  /*0760*/  @!UP0 UIADD3 UR4, -UR4, 0x100000, URZ ;  /* 0x0010000004048890 */ /* 0x000fc8000fffe13f */
[----:B------:R-:W-:Y:S02]  /*0770*/  @!UP0 USHF.L.U32 UR5, UR4, 0xb, URZ ;  /* 0x0000000b04058899 */ /* 0x000fe4000800063f */
[----:B------:R-:W-:Y:S01]  /*0780*/  @!UP0 USHF.L.U32 UR4, UR4, 0x1, URZ ;  /* 0x0000000104048899 */ /* 0x000fe2000800063f */
[----:B------:R-:W-:Y:S01]  /*0790*/  IMAD.IADD R0, R2, 0x1, -R3 ;  /* 0x0000000102007824 */ /* 0x000fe200078e0a03 */
[----:B------:R-:W-:Y:S01]  /*07a0*/  @!UP1 UMOV UR9, 0x400 ;  /* 0x0000040000099882 */ /* 0x000fe20000000000 */
[----:B------:R-:W-:Y:S01]  /*07b0*/  VOTEU.ALL UP2, P1 ;  /* 0x00000000003f7886 */ /* 0x000fe20000840000 */
[----:B------:R-:W-:Y:S01]  /*07c0*/  VOTEU.ALL UP3, P1 ;  /* 0x00000000003f7886 */ /* 0x000fe20000860000 */
[----:B------:R-:W-:Y:S01]  /*07d0*/  VOTEU.ALL UP4, P1 ;  /* 0x00000000003f7886 */ /* 0x000fe20000880000 */
[----:B------:R-:W1:Y:S01]  /*07e0*/  @!UP1 S2UR UR10, SR_CgaCtaId ;  /* 0x00000000000a99c3 */ /* 0x000e620000008800 */
[----:B------:R-:W-:Y:S01]  /*07f0*/  VOTEU.ALL UP5, P1 ;  /* 0x00000000003f7886 */ /* 0x000fe200008a0000 */
[----:B------:R-:W-:-:S04]  /*0800*/  SHF.R.S32.HI R3, RZ, 0x1f, R4 ;  /* 0x0000001fff037819 */ /* 0x000fc80000011404 */
[----:B------:R-:W-:-:S04]  /*0810*/  LEA.HI R3, R3, R4, RZ, 0x7 ;  /* 0x0000000403037211 */ /* 0x000fc800078f38ff */
[----:B------:R-:W-:-:S05]  /*0820*/  LOP3.LUT R3, R3, 0xffffff80, RZ, 0xc0, !PT ;  /* 0xffffff8003037812 */ /* 0x000fca00078ec0ff */
[----:B------:R-:W-:Y:S01]  /*0830*/  IMAD.IADD R3, R4, 0x1, -R3 ;  /* 0x0000000104037824 */ /* 0x000fe200078e0a03 */
[----:B0-----:R-:W-:Y:S02]  /*0840*/  @!UP0 ULEA UR8, UR7, UR6, 0x18 ;  /* 0x0000000607088291 */ /* 0x001fe4000f8ec03f */
[----:B------:R-:W-:-:S04]  /*0850*/  @!UP1 UIADD3 UR6, -UR11, 0x100000, URZ ;  /* 0x001000000b069890 */ /* 0x000fc8000fffe13f */
[----:B------:R-:W-:Y:S02]  /*0860*/  @!UP1 USHF.L.U32 UR7, UR6, 0xb, URZ ;  /* 0x0000000b06079899 */ /* 0x000fe4000800063f */
[----:B------:R-:W-:Y:S01]  /*0870*/  @!UP1 USHF.L.U32 UR6, UR6, 0x1, URZ ;  /* 0x0000000106069899 */ /* 0x000fe2000800063f */
[----:B------:R-:W-:Y:S01]  /*0880*/  VOTEU.ALL UP0, P0 ;  /* 0x00000000003f7886 */ /* 0x000fe20000000000 */
[----:B-1----:R-:W-:Y:S01]  /*0890*/  @!UP1 ULEA UR9, UR10, UR9, 0x18 ;  /* 0x000000090a099291 */ /* 0x002fe2000f8ec03f */
[----:B------:R-:W-:Y:S02]  /*08a0*/  VOTEU.ALL UP1, P0 ;  /* 0x00000000003f7886 */ /* 0x000fe40000020000 */
[----:B------:R-:W-:Y:S01]  /*08b0*/  ULDC.64 UR10, c[0x0][0x598] ;  /* 0x00016600000a7ab9 */ /* 0x000fe20000000a00 */
[----:B------:R-:W-:Y:S01]  /*08c0*/  ISETP.NE.AND P0, PT, R0, 0x3, PT ;  /* 0x000000030000780c */ /* 0x000fe20003f05270 */
[----:B------:R-:W0:Y:S02]  /*08d0*/  FENCE.VIEW.ASYNC.S ;  /* 0x00000000000073c6 */ /* 0x000e240000000000 */
[----:B0-----:R0:W1:Y:S01]  /*08e0*/  @!UP0 SYNCS.EXCH.64 URZ, [UR8+0x1f0], UR4 ;  /* 0x0001f004083f85b2 */ /* 0x0010620008000100 */
[----:B------:R-:W-:-:S02]  /*08f0*/  ISETP.NE.U32.AND P1, PT, RZ, UR10, PT ;  /* 0x0000000aff007c0c */ /* 0x000fc4000bf25070 */
[----:B------:R-:W-:Y:S02]  /*0900*/  ISETP.EQ.OR P0, PT, R0, RZ, !P0 ;  /* 0x000000ff0000720c */ /* 0x000fe40004702670 */
[----:B------:R-:W-:Y:S02]  /*0910*/  ISETP.NE.AND.EX P1, PT, RZ, UR11, PT, P1 ;  /* 0x0000000bff007c0c */ /* 0x000fe4000bf25310 */
[----:B------:R-:W-:-:S04]  /*0920*/  ISETP.EQ.AND P0, PT, R8, RZ, P0 ;  /* 0x000000ff0800720c */ /* 0x000fc80000702270 */
[----:B------:R-:W-:-:S04]  /*0930*/  SEL R16, RZ, 0x1, !P0 ;  /* 0x00000001ff107807 */ /* 0x000fc80004000000 */
[----:B------:R-:W-:Y:S01]  /*0940*/  SEL R16, R16, 0x2, P3 ;  /* 0x0000000210107807 */ /* 0x000fe20001800000 */
[----:B------:R0:W1:Y:S01]  /*0950*/  @!UP1 SYNCS.EXCH.64 URZ, [UR8+0x1f8], UR4 ;  /* 0x0001f804083f95b2 */ /* 0x0000620008000100 */
[----:B------:R-:W-:Y:S01]  /*0960*/  NOP ;  /* 0x0000000000007918 */ /* 0x000fe20000000000 */
[----:B------:R0:W1:Y:S01]  /*0970*/  @!UP2 SYNCS.EXCH.64 URZ, [UR9+0x1d0], UR6 ;  /* 0x0001d006093fa5b2 */ /* 0x0000620008000100 */
[----:B------:R0:W1:Y:S01]  /*0980*/  @!UP3 SYNCS.EXCH.64 URZ, [UR9+0x1d8], UR6 ;  /* 0x0001d806093fb5b2 */ /* 0x0000620008000100 */
[----:B------:R0:W1:Y:S01]  /*0990*/  @!UP4 SYNCS.EXCH.64 URZ, [UR9+0x1e0], UR6 ;  /* 0x0001e006093fc5b2 */ /* 0x0000620008000100 */
[----:B------:R0:W1:Y:S01]  /*09a0*/  @!UP5 SYNCS.EXCH.64 URZ, [UR9+0x1e8], UR6 ;  /* 0x0001e806093fd5b2 */ /* 0x0000620008000100 */
[----:B------:R-:W-:Y:S01]  /*09b0*/  NOP ;  /* 0x0000000000007918 */ /* 0x000fe20000000000 */
[----:B-1----:R-:W-:Y:S06]  /*09c0*/  BAR.SYNC.DEFER_BLOCKING 0x0 ;  /* 0x0000000000007b1d */ /* 0x002fec0000010000 */
[----:B0-2---:R-:W-:Y:S05]  /*09d0*/  @!P1 BRA `(.L_x_4) ;  /* 0x00000000001c9947 */ /* 0x005fea0003800000 */
[----:B------:R-:W0:Y:S02]  /*09e0*/  LDC.64 R6, c[0x0][0x598] ;  /* 0x00016600ff067b82 */ /* 0x000e240000000a00 */
[----:B0-----:R-:W2:Y:S02]  /*09f0*/  LDG.E.64 R6, desc[UR36][R6.64] ;  /* 0x0000002406067981 */ /* 0x001ea4000c1e1b00 */
[----:B--2---:R-:W-:-:S04]  /*0a00*/  ISETP.NE.U32.AND P0, PT, R6, RZ, PT ;  /* 0x000000ff0600720c */ /* 0x004fc80003f05070 */
[----:B------:R-:W-:-:S13]  /*0a10*/  ISETP.NE.AND.EX P0, PT, R7, RZ, PT, P0 ;  /* 0x000000ff0700720c */ /* 0x000fda0003f05300 */
[----:B------:R-:W-:Y:S05]  /*0a20*/  @!P0 BRA `(.L_x_4) ;  /* 0x0000000000088947 */ /* 0x000fea0003800000 */
[----:B------:R1:W5:Y:S01]  /*0a30*/  LD.E R120, desc[UR36][R6.64] ;  /* 0x0000002406787980 */ /* 0x000362000c101900 */
[----:B------:R-:W-:Y:S05]  /*0a40*/  BRA `(.L_x_5) ;  /* 0x0000000000247947 */ /* 0x000fea0003800000 */
.L_x_4:
[----:B------:R-:W-:Y:S02]  /*0a50*/  ULDC.64 UR4, c[0x0][0x588] ;  /* 0x0001620000047ab9 */ /* 0x000fe40000000a00 */
[----:B------:R-:W-:-:S04]  /*0a60*/  ISETP.NE.U32.AND P0, PT, RZ, UR4, PT ;  /* 0x00000004ff007c0c */ /* 0x000fc8000bf05070 */
[----:B------:R-:W-:-:S13]  /*0a70*/  ISETP.NE.AND.EX P0, PT, RZ, UR5, PT, P0 ;  /* 0x00000005ff007c0c */ /* 0x000fda000bf05300 */
[----:B------:R-:W-:Y:S05]  /*0a80*/  @!P0 BRA `(.L_x_6) ;  /* 0x00000000000c8947 */ /* 0x000fea0003800000 */
[----:B------:R-:W0:Y:S02]  /*0a90*/  LDC.64 R120, c[0x0][0x588] ;  /* 0x00016200ff787b82 */ /* 0x000e240000000a00 */
[----:B0-----:R0:W5:Y:S01]  /*0aa0*/  LDG.E R120, desc[UR36][R120.64] ;  /* 0x0000002478787981 */ /* 0x001162000c1e1900 */
[----:B------:R-:W-:Y:S05]  /*0ab0*/  BRA `(.L_x_5) ;  /* 0x0000000000087947 */ /* 0x000fea0003800000 */
.L_x_6:
[----:B------:R-:W-:Y:S02]  /*0ac0*/  ULDC UR4, c[0x0][0x580] ;  /* 0x0001600000047ab9 */ /* 0x000fe40000000800 */
[----:B------:R-:W-:-:S07]  /*0ad0*/  IMAD.U32 R120, RZ, RZ, UR4 ;  /* 0x00000004ff787e24 */ /* 0x000fce000f8e00ff */
.L_x_5:
[----:B------:R-:W-:Y:S02]  /*0ae0*/  ULDC.64 UR4, c[0x0][0x5a0] ;  /* 0x0001680000047ab9 */ /* 0x000fe40000000a00 */
[----:B------:R-:W-:-:S04]  /*0af0*/  ISETP.NE.U32.AND P0, PT, RZ, UR4, PT ;  /* 0x00000004ff007c0c */ /* 0x000fc8000bf05070 */
[----:B------:R-:W-:-:S13]  /*0b00*/  ISETP.NE.AND.EX P0, PT, RZ, UR5, PT, P0 ;  /* 0x00000005ff007c0c */ /* 0x000fda000bf05300 */
[----:B------:R-:W-:Y:S05]  /*0b10*/  @!P0 BRA `(.L_x_7) ;  /* 0x00000000001c8947 */ /* 0x000fea0003800000 */
[----:B-1----:R-:W1:Y:S02]  /*0b20*/  LDC.64 R6, c[0x0][0x5a0] ;  /* 0x00016800ff067b82 */ /* 0x002e640000000a00 */
[----:B-1----:R-:W2:Y:S02]  /*0b30*/  LDG.E.64 R6, desc[UR36][R6.64] ;  /* 0x0000002406067981 */ /* 0x002ea4000c1e1b00 */
[----:B--2---:R-:W-:-:S04]  /*0b40*/  ISETP.NE.U32.AND P0, PT, R6, RZ, PT ;  /* 0x000000ff0600720c */ /* 0x004fc80003f05070 */
[----:B------:R-:W-:-:S13]  /*0b50*/  ISETP.NE.AND.EX P0, PT, R7, RZ, PT, P0 ;  /* 0x000000ff0700720c */ /* 0x000fda0003f05300 */
[----:B------:R-:W-:Y:S05]  /*0b60*/  @!P0 BRA `(.L_x_7) ;  /* 0x0000000000088947 */ /* 0x000fea0003800000 */
[----:B0-----:R2:W5:Y:S01]  /*0b70*/  LD.E R121, desc[UR36][R6.64] ;  /* 0x0000002406797980 */ /* 0x001562000c101900 */
[----:B------:R-:W-:Y:S05]  /*0b80*/  BRA `(.L_x_8) ;  /* 0x0000000000247947 */ /* 0x000fea0003800000 */
.L_x_7:
[----:B------:R-:W-:Y:S02]  /*0b90*/  ULDC.64 UR4, c[0x0][0x590] ;  /* 0x0001640000047ab9 */ /* 0x000fe40000000a00 */
[----:B------:R-:W-:-:S04]  /*0ba0*/  ISETP.NE.U32.AND P0, PT, RZ, UR4, PT ;  /* 0x00000004ff007c0c */ /* 0x000fc8000bf05070 */
[----:B------:R-:W-:-:S13]  /*0bb0*/  ISETP.NE.AND.EX P0, PT, RZ, UR5, PT, P0 ;  /* 0x00000005ff007c0c */ /* 0x000fda000bf05300 */
[----:B------:R-:W-:Y:S05]  /*0bc0*/  @!P0 BRA `(.L_x_9) ;  /* 0x00000000000c8947 */ /* 0x000fea0003800000 */
[----:B-1----:R-:W0:Y:S02]  /*0bd0*/  LDC.64 R6, c[0x0][0x590] ;  /* 0x00016400ff067b82 */ /* 0x002e240000000a00 */
[----:B0-----:R0:W5:Y:S01]  /*0be0*/  LDG.E R121, desc[UR36][R6.64] ;  /* 0x0000002406797981 */ /* 0x001162000c1e1900 */
[----:B------:R-:W-:Y:S05]  /*0bf0*/  BRA `(.L_x_8) ;  /* 0x0000000000087947 */ /* 0x000fea0003800000 */
.L_x_9:
[----:B------:R-:W-:Y:S02]  /*0c00*/  ULDC UR4, c[0x0][0x584] ;  /* 0x0001610000047ab9 */ /* 0x000fe40000000800 */
[----:B0-----:R-:W-:-:S07]  /*0c10*/  IMAD.U32 R121, RZ, RZ, UR4 ;  /* 0x00000004ff797e24 */ /* 0x001fce000f8e00ff */
.L_x_8:
[----:B------:R-:W3:Y:S01]  /*0c20*/  LDC R2, c[0x0][0x65c] ;  /* 0x00019700ff027b82 */ /* 0x000ee20000000800 */
[----:B------:R-:W4:Y:S01]  /*0c30*/  S2R R14, SR_CTAID.Y ;  /* 0x00000000000e7919 */ /* 0x000f220000002600 */
[----:B------:R-:W-:Y:S01]  /*0c40*/  ULDC UR6, c[0x0][0x28c] ;  /* 0x0000a30000067ab9 */ /* 0x000fe20000000800 */
[----:B------:R-:W-:Y:S01]  /*0c50*/  ISETP.NE.AND P0, PT, R8, 0x2, PT ;  /* 0x000000020800780c */ /* 0x000fe20003f05270 */
[----:B------:R-:W-:Y:S01]  /*0c60*/  UIADD3 UR6, UR6, 0x1f, URZ ;  /* 0x0000001f06067890 */ /* 0x000fe2000fffe03f */
[----:B012---:R-:W0:Y:S01]  /*0c70*/  S2R R6, SR_CTAID.X ;  /* 0x0000000000067919 */ /* 0x007e220000002500 */
[----:B------:R-:W-:Y:S01]  /*0c80*/  IMAD.MOV.U32 R7, RZ, RZ, RZ ;  /* 0x000000ffff077224 */ /* 0x000fe200078e00ff */
[----:B------:R-:W-:Y:S01]  /*0c90*/  UMOV UR39, URZ ;  /* 0x0000003f00277c82 */ /* 0x000fe20008000000 */
[----:B------:R-:W-:Y:S01]  /*0ca0*/  USHF.R.S32.HI UR7, URZ, 0x1f, UR6 ;  /* 0x0000001f3f077899 */ /* 0x000fe20008011406 */
[----:B------:R-:W-:Y:S01]  /*0cb0*/  UMOV UR38, URZ ;  /* 0x0000003f00267c82 */ /* 0x000fe20008000000 */
[----:B------:R-:W-:-:S02]  /*0cc0*/  ULDC.64 UR8, c[0x0][0x650] ;  /* 0x0001940000087ab9 */ /* 0x000fc40000000a00 */
[----:B------:R-:W-:-:S04]  /*0cd0*/  ULEA.HI UR7, UR7, UR6, URZ, 0x5 ;  /* 0x0000000607077291 */ /* 0x000fc8000f8f283f */
[----:B------:R-:W-:Y:S01]  /*0ce0*/  USHF.R.S32.HI UR40, URZ, 0x5, UR7 ;  /* 0x000000053f287899 */ /* 0x000fe20008011407 */
[----:B---3--:R-:W-:-:S13]  /*0cf0*/  ISETP.NE.AND P1, PT, R2, 0x1, PT ;  /* 0x000000010200780c */ /* 0x008fda0003f25270 */
[----:B------:R-:W0:Y:S01]  /*0d00*/  @P1 LDC R19, c[0x0][0x10] ;  /* 0x00000400ff131b82 */ /* 0x000e220000000800 */
[----:B----4-:R-:W-:Y:S02]  /*0d10*/  @P1 IMAD.MOV.U32 R8, RZ, RZ, R14 ;  /* 0x000000ffff081224 */ /* 0x010fe400078e000e */
[----:B------:R-:W-:Y:S02]  /*0d20*/  @P1 IMAD.MOV.U32 R9, RZ, RZ, RZ ;  /* 0x000000ffff091224 */ /* 0x000fe400078e00ff */
[----:B------:R-:W-:-:S03]  /*0d30*/  @P1 IMAD.MOV.U32 R17, RZ, RZ, RZ ;  /* 0x000000ffff111224 */ /* 0x000fc600078e00ff */
[----:B------:R-:W1:Y:S01]  /*0d40*/  @!P1 LDC R11, c[0x0][0xc] ;  /* 0x00000300ff0b9b82 */ /* 0x000e620000000800 */
[----:B------:R-:W-:Y:S01]  /*0d50*/  ULDC UR4, c[0x0][0xc] ;  /* 0x0000030000047ab9 */ /* 0x000fe20000000800 */
[----:B------:R-:W-:Y:S02]  /*0d60*/  ULDC UR5, c[0x0][0x10] ;  /* 0x0000040000057ab9 */ /* 0x000fe40000000800 */
[----:B------:R-:W-:-:S04]  /*0d70*/  UIMAD.WIDE.U32 UR4, UR4, UR5, URZ ;  /* 0x00000005040472a5 */ /* 0x000fc8000f8e003f */
[----:B------:R-:W2:Y:S01]  /*0d80*/  LDC R2, c[0x0][0x14] ;  /* 0x00000500ff027b82 */ /* 0x000ea20000000800 */
[----:B0-----:R-:W-:-:S04]  /*0d90*/  @P1 IMAD.WIDE.U32 R18, R6, R19, R8 ;  /* 0x0000001306121225 */ /* 0x001fc800078e0008 */
[----:B------:R-:W-:Y:S02]  /*0da0*/  @P1 IMAD.IADD R17, R19, 0x1, R17 ;  /* 0x0000000113111824 */ /* 0x000fe400078e0211 */
[----:B-1----:R-:W-:-:S04]  /*0db0*/  @!P1 IMAD.WIDE.U32 R8, R11, R14, R6 ;  /* 0x0000000e0b089225 */ /* 0x002fc800078e0006 */
[----:B------:R-:W-:Y:S02]  /*0dc0*/  @!P1 IMAD.MOV.U32 R18, RZ, RZ, R8 ;  /* 0x000000ffff129224 */ /* 0x000fe400078e0008 */
[----:B------:R-:W-:Y:S02]  /*0dd0*/  @!P1 IMAD.MOV.U32 R17, RZ, RZ, R9 ;  /* 0x000000ffff119224 */ /* 0x000fe400078e0009 */
[----:B--2---:R-:W-:-:S04]  /*0de0*/  IMAD.WIDE.U32 R12, R2, UR4, RZ ;  /* 0x00000004020c7c25 */ /* 0x004fc8000f8e00ff */
[----:B------:R-:W-:Y:S01]  /*0df0*/  IMAD R23, R2, UR5, RZ ;  /* 0x0000000502177c24 */ /* 0x000fe2000f8e02ff */
[----:B------:R0:W-:Y:S03]  /*0e00*/  STL.64 [R1], R12 ;  /* 0x0000000c01007387 */ /* 0x0001e60000100a00 */
[----:B------:R-:W-:Y:S01]  /*0e10*/  IMAD.IADD R23, R13, 0x1, R23 ;  /* 0x000000010d177824 */ /* 0x000fe200078e0217 */
[----:B------:R-:W-:Y:S06]  /*0e20*/  @P0 BRA `(.L_x_10) ;  /* 0x0000000000200947 */ /* 0x000fec0003800000 */
[----:B------:R-:W-:Y:S01]  /*0e30*/  UISETP.GE.U32.AND UP0, UPT, UR40, 0x1c, UPT ;  /* 0x0000001c2800788c */ /* 0x000fe2000bf06070 */
[----:B------:R-:W-:Y:S01]  /*0e40*/  IADD3 R18, P0, R18, R12, RZ ;  /* 0x0000000c12127210 */ /* 0x000fe20007f1e0ff */
[----:B------:R-:W-:Y:S01]  /*0e50*/  USHF.R.U32.HI UR4, URZ, 0x2, UR40 ;  /* 0x000000023f047899 */ /* 0x000fe20008011628 */
[----:B------:R-:W-:-:S03]  /*0e60*/  UMOV UR38, URZ ;  /* 0x0000003f00267c82 */ /* 0x000fc60008000000 */
[----:B------:R-:W-:Y:S01]  /*0e70*/  UIMAD.WIDE.U32 UR4, UR4, 0x24924925, URZ ;  /* 0x24924925040478a5 */ /* 0x000fe2000f8e003f */
[----:B------:R-:W-:-:S03]  /*0e80*/  IMAD.X R17, R23, 0x1, R17, P0 ;  /* 0x0000000117117824 */ /* 0x000fc600000e0611 */
[----:B------:R-:W-:Y:S02]  /*0e90*/  UIMAD UR39, UR5, -0x1c, UR40 ;  /* 0xffffffe4052778a4 */ /* 0x000fe4000f8e0228 */
[----:B------:R-:W-:-:S12]  /*0ea0*/  @UP0 ULOP3.LUT UR38, UR5, 0x1, URZ, 0xc0, !UPT ;  /* 0x0000000105260892 */ /* 0x000fd8000f8ec03f */
.L_x_10:
[----:B------:R-:W-:Y:S01]  /*0eb0*/  ISETP.GE.U32.AND P0, PT, R18, UR8, PT ;  /* 0x0000000812007c0c */ /* 0x000fe2000bf06070 */
[----:B------:R-:W-:Y:S01]  /*0ec0*/  IMAD.MOV.U32 R19, RZ, RZ, -0x1 ;  /* 0xffffffffff137424 */ /* 0x000fe200078e00ff */
[----:B------:R-:W-:Y:S01]  /*0ed0*/  PRMT R8, RZ, 0x7610, R8 ;  /* 0x00007610ff087816 */ /* 0x000fe20000000008 */
[----:B------:R-:W-:Y:S01]  /*0ee0*/  IMAD.MOV.U32 R22, RZ, RZ, -0x1 ;  /* 0xffffffffff167424 */ /* 0x000fe200078e00ff */
[----:B------:R-:W-:Y:S01]  /*0ef0*/  ISETP.GE.U32.AND.EX P0, PT, R17, UR9, PT, P0 ;  /* 0x0000000911007c0c */ /* 0x000fe2000bf06100 */
[----:B------:R-:W-:-:S12]  /*0f00*/  IMAD.MOV.U32 R2, RZ, RZ, -0x1 ;  /* 0xffffffffff027424 */ /* 0x000fd800078e00ff */
[----:B------:R-:W-:Y:S05]  /*0f10*/  @P0 BRA `(.L_x_11) ;  /* 0x00000004005c0947 */ /* 0x000fea0003800000 */
[----:B------:R-:W1:Y:S01]  /*0f20*/  LDC.64 R20, c[0x0][0x628] ;  /* 0x00018a00ff147b82 */ /* 0x000e620000000a00 */
[----:B------:R-:W-:Y:S02]  /*0f30*/  IMAD.MOV.U32 R8, RZ, RZ, R18 ;  /* 0x000000ffff087224 */ /* 0x000fe400078e0012 */
[----:B------:R-:W-:-:S05]  /*0f40*/  IMAD.MOV.U32 R9, RZ, RZ, R17 ;  /* 0x000000ffff097224 */ /* 0x000fca00078e0011 */
[----:B------:R-:W2:Y:S08]  /*0f50*/  LDC R2, c[0x0][0x630] ;  /* 0x00018c00ff027b82 */ /* 0x000eb00000000800 */
[----:B------:R-:W3:Y:S01]  /*0f60*/  LDC.64 R24, c[0x0][0x620] ;  /* 0x00018800ff187b82 */ /* 0x000ee20000000a00 */
[----:B-1----:R-:W-:-:S04]  /*0f70*/  ISETP.NE.U32.AND P0, PT, R20, RZ, PT ;  /* 0x000000ff1400720c */ /* 0x002fc80003f05070 */
[----:B------:R-:W-:-:S13]  /*0f80*/  ISETP.NE.AND.EX P0, PT, R21, RZ, PT, P0 ;  /* 0x000000ff1500720c */ /* 0x000fda0003f05300 */
[----:B--23--:R-:W-:Y:S05]  /*0f90*/  @!P0 BRA `(.L_x_12) ;  /* 0x0000000000288947 */ /* 0x00cfea0003800000 */
[----:B0-----:R-:W0:Y:S02]  /*0fa0*/  LDC R13, c[0x0][0x634] ;  /* 0x00018d00ff0d7b82 */ /* 0x001e240000000800 */
[----:B0-----:R-:W-:-:S05]  /*0fb0*/  IADD3 R13, P0, R18, R13, RZ ;  /* 0x0000000d120d7210 */ /* 0x001fca0007f1e0ff */
[----:B------:R-:W-:-:S04]  /*0fc0*/  IMAD.X R15, RZ, RZ, R17, P0 ;  /* 0x000000ffff0f7224 */ /* 0x000fc800000e0611 */
[----:B------:R-:W-:-:S04]  /*0fd0*/  IMAD.WIDE.U32 R8, R15, R20, RZ ;  /* 0x000000140f087225 */ /* 0x000fc800078e00ff */
[----:B------:R-:W-:-:S04]  /*0fe0*/  IMAD.WIDE.U32 R10, P0, R13, R21, R8 ;  /* 0x000000150d0a7225 */ /* 0x000fc80007800008 */
[----:B------:R-:W-:-:S04]  /*0ff0*/  IMAD.WIDE.U32 R8, R13, R20, RZ ;  /* 0x000000140d087225 */ /* 0x000fc800078e00ff */
[----:B------:R-:W-:Y:S01]  /*1000*/  IMAD.X R13, RZ, RZ, RZ, P0 ;  /* 0x000000ffff0d7224 */ /* 0x000fe200000e06ff */
[----:B------:R-:W-:Y:S01]  /*1010*/  IADD3 RZ, P0, R9, R10, RZ ;  /* 0x0000000a09ff7210 */ /* 0x000fe20007f1e0ff */
[----:B------:R-:W-:-:S04]  /*1020*/  IMAD.MOV.U32 R12, RZ, RZ, R11 ;  /* 0x000000ffff0c7224 */ /* 0x000fc800078e000b */
[----:B------:R-:W-:-:S08]  /*1030*/  IMAD.WIDE.U32.X R8, R15, R21, R12, P0 ;  /* 0x000000150f087225 */ /* 0x000fd000000e040c */
.L_x_12:
[-CC-:B------:R-:W-:Y:S01]  /*1040*/  SHF.R.U64 R31, R8, R2.reuse, R9.reuse ;  /* 0x00000002081f7219 */ /* 0x180fe20000001209 */
[----:B0-----:R-:W0:Y:S01]  /*1050*/  LDC R12, c[0x0][0x618] ;  /* 0x00018600ff0c7b82 */ /* 0x001e220000000800 */
[----:B------:R-:W-:Y:S01]  /*1060*/  SHF.R.U32.HI R7, RZ, R2, R9 ;  /* 0x00000002ff077219 */ /* 0x000fe20000011609 */
[----:B------:R-:W-:Y:S01]  /*1070*/  ULDC UR4, c[0x0][0x150] ;  /* 0x0000540000047ab9 */ /* 0x000fe20000000800 */
[----:B------:R-:W-:Y:S01]  /*1080*/  IADD3 R11, P0, RZ, -R31, RZ ;  /* 0x8000001fff0b7210 */ /* 0x000fe20007f1e0ff */
[----:B------:R-:W-:Y:S01]  /*1090*/  IMAD.MOV.U32 R19, RZ, RZ, R17 ;  /* 0x000000ffff137224 */ /* 0x000fe200078e0011 */
[----:B------:R-:W-:-:S03]  /*10a0*/  I2FP.F32.U32 R2, R6 ;  /* 0x0000000600027245 */ /* 0x000fc60000201000 */
[----:B------:R-:W1:Y:S01]  /*10b0*/  LDC.64 R26, c[0x0][0x640] ;  /* 0x00019000ff1a7b82 */ /* 0x000e620000000a00 */
[----:B------:R-:W-:Y:S02]  /*10c0*/  IMAD.X R13, RZ, RZ, ~R7, P0 ;  /* 0x000000ffff0d7224 */ /* 0x000fe400000e0e07 */
[----:B------:R-:W-:Y:S01]  /*10d0*/  FMUL R2, R2, UR4 ;  /* 0x0000000402027c20 */ /* 0x000fe20008400000 */
[----:B------:R-:W-:Y:S01]  /*10e0*/  IMAD.WIDE.U32 R8, R11, R24, R18 ;  /* 0x000000180b087225 */ /* 0x000fe200078e0012 */
[----:B------:R-:W-:-:S03]  /*10f0*/  ULDC UR4, c[0x0][0x154] ;  /* 0x0000550000047ab9 */ /* 0x000fc60000000800 */
[----:B------:R-:W-:Y:S01]  /*1100*/  IMAD R10, R13, R24, RZ ;  /* 0x000000180d0a7224 */ /* 0x000fe200078e02ff */
[----:B------:R-:W2:Y:S01]  /*1110*/  LDC R7, c[0x0][0x144] ;  /* 0x00005100ff077b82 */ /* 0x000ea20000000800 */
[----:B------:R-:W3:Y:S02]  /*1120*/  F2I.U32.TRUNC.NTZ R2, R2 ;  /* 0x0000000200027305 */ /* 0x000ee4000020f000 */
[----:B------:R-:W-:-:S04]  /*1130*/  IMAD R11, R11, R25, R10 ;  /* 0x000000190b0b7224 */ /* 0x000fc800078e020a */
[----:B------:R-:W-:Y:S01]  /*1140*/  IMAD.IADD R9, R9, 0x1, R11 ;  /* 0x0000000109097824 */ /* 0x000fe200078e020b */
[----:B------:R-:W4:Y:S01]  /*1150*/  LDC R22, c[0x0][0x608] ;  /* 0x00018200ff167b82 */ /* 0x000f220000000800 */
[----:B------:R-:W-:-:S03]  /*1160*/  IMAD.MOV.U32 R11, RZ, RZ, -0x1 ;  /* 0xffffffffff0b7424 */ /* 0x000fc600078e00ff */
[--C-:B0-----:R-:W-:Y:S02]  /*1170*/  SHF.R.U64 R20, R8, R12, R9.reuse ;  /* 0x0000000c08147219 */ /* 0x101fe40000001209 */
[----:B------:R-:W-:Y:S02]  /*1180*/  I2FP.F32.U32 R8, R14 ;  /* 0x0000000e00087245 */ /* 0x000fe40000201000 */
[----:B------:R-:W0:Y:S01]  /*1190*/  LDC R24, c[0x0][0x658] ;  /* 0x00019600ff187b82 */ /* 0x000e220000000800 */
[----:B-1----:R-:W-:Y:S01]  /*11a0*/  ISETP.NE.U32.AND P0, PT, R26, RZ, PT ;  /* 0x000000ff1a00720c */ /* 0x002fe20003f05070 */
[----:B---3--:R-:W-:Y:S02]  /*11b0*/  IMAD.MOV R10, RZ, RZ, -R2 ;  /* 0x000000ffff0a7224 */ /* 0x008fe400078e0a02 */
[----:B------:R-:W-:Y:S01]  /*11c0*/  FMUL R8, R8, UR4 ;  /* 0x0000000408087c20 */ /* 0x000fe20008400000 */
[----:B------:R-:W-:Y:S02]  /*11d0*/  SHF.R.U32.HI R9, RZ, R12, R9 ;  /* 0x0000000cff097219 */ /* 0x000fe40000011609 */
[----:B------:R-:W-:Y:S01]  /*11e0*/  ISETP.NE.AND.EX P0, PT, R27, RZ, PT, P0 ;  /* 0x000000ff1b00720c */ /* 0x000fe20003f05300 */
[----:B------:R1:W3:Y:S01]  /*11f0*/  F2I.U32.TRUNC.NTZ R15, R8 ;  /* 0x00000008000f7305 */ /* 0x0002e2000020f000 */
[----:B------:R-:W1:Y:S01]  /*1200*/  LDC R19, c[0x0][0x148] ;  /* 0x00005200ff137b82 */ /* 0x000e620000000800 */
[----:B--2---:R-:W-:-:S07]  /*1210*/  IMAD R2, R7, R10, R6 ;  /* 0x0000000a07027224 */ /* 0x004fce00078e0206 */
[----:B------:R-:W2:Y:S01]  /*1220*/  LDC R25, c[0x0][0x600] ;  /* 0x00018000ff197b82 */ /* 0x000ea20000000800 */
[-CC-:B----4-:R-:W-:Y:S02]  /*1230*/  SHF.R.U64 R32, R20, R22.reuse, R9.reuse ;  /* 0x0000001614207219 */ /* 0x190fe40000001209 */
[----:B------:R-:W-:Y:S01]  /*1240*/  SHF.R.U32.HI R7, RZ, R22, R9 ;  /* 0x00000016ff077219 */ /* 0x000fe20000011609 */
[----:B------:R-:W-:-:S04]  /*1250*/  IMAD.MOV.U32 R9, RZ, RZ, 0x1 ;  /* 0x00000001ff097424 */ /* 0x000fc800078e00ff */
[----:B------:R-:W4:Y:S01]  /*1260*/  LDC R28, c[0x0][0x648] ;  /* 0x00019200ff1c7b82 */ /* 0x000f220000000800 */
[-C--:B0-----:R-:W-:Y:S02]  /*1270*/  SHF.L.U32 R6, R11, R24.reuse, RZ ;  /* 0x000000180b067219 */ /* 0x081fe400000006ff */
[--C-:B------:R-:W-:Y:S02]  /*1280*/  SHF.R.U64 R22, R32, R24, R7.reuse ;  /* 0x0000001820167219 */ /* 0x100fe40000001207 */
[----:B------:R-:W-:Y:S02]  /*1290*/  LOP3.LUT R13, RZ, R6, RZ, 0x33, !PT ;  /* 0x00000006ff0d7212 */ /* 0x000fe400078e33ff */
[-C--:B------:R-:W-:Y:S01]  /*12a0*/  SHF.R.U32.HI R7, RZ, R24.reuse, R7 ;  /* 0x00000018ff077219 */ /* 0x080fe20000011607 */
[----:B------:R-:W0:Y:S01]  /*12b0*/  LDC R29, c[0x0][0x638] ;  /* 0x00018e00ff1d7b82 */ /* 0x000e220000000800 */
[----:B------:R-:W-:Y:S01]  /*12c0*/  SHF.L.U32 R12, R9, R24, RZ ;  /* 0x00000018090c7219 */ /* 0x000fe200000006ff */
[----:B------:R-:W-:-:S06]  /*12d0*/  IMAD.MOV.U32 R6, RZ, RZ, R22 ;  /* 0x000000ffff067224 */ /* 0x000fcc00078e0016 */
[----:B------:R-:W0:Y:S01]  /*12e0*/  LDC R30, c[0x0][0x610] ;  /* 0x00018400ff1e7b82 */ /* 0x000e220000000800 */
[----:B-1-3--:R-:W-:Y:S05]  /*12f0*/  @!P0 BRA `(.L_x_13) ;  /* 0x0000000000288947 */ /* 0x00afea0003800000 */
[----:B------:R-:W1:Y:S02]  /*1300*/  LDC R11, c[0x0][0x64c] ;  /* 0x00019300ff0b7b82 */ /* 0x000e640000000800 */
[----:B-1----:R-:W-:-:S05]  /*1310*/  IADD3 R11, P0, R22, R11, RZ ;  /* 0x0000000b160b7210 */ /* 0x002fca0007f1e0ff */
        /* <DEDUP_REMOVED lines=8> */
.L_x_13:
[----:B----4-:R-:W-:Y:S01]  /*13a0*/  SHF.R.U64 R6, R6, R28, R7 ;  /* 0x0000001c06067219 */ /* 0x010fe20000001207 */
[----:B--2---:R-:W-:Y:S01]  /*13b0*/  VIADD R7, R25, 0xffffffff ;  /* 0xffffffff19077836 */ /* 0x004fe20000000000 */
[----:B------:R-:W-:Y:S01]  /*13c0*/  LOP3.LUT R13, R32, R13, RZ, 0xc0, !PT ;  /* 0x0000000d200d7212 */ /* 0x000fe200078ec0ff */
[----:B------:R-:W-:Y:S02]  /*13d0*/  IMAD.MOV R15, RZ, RZ, -R15 ;  /* 0x000000ffff0f7224 */ /* 0x000fe400078e0a0f */
[----:B------:R-:W-:Y:S01]  /*13e0*/  IMAD.MOV R8, RZ, RZ, -R6 ;  /* 0x000000ffff087224 */ /* 0x000fe200078e0a06 */
[----:B------:R-:W-:Y:S01]  /*13f0*/  LOP3.LUT R7, R20, R7, RZ, 0xc0, !PT ;  /* 0x0000000714077212 */ /* 0x000fe200078ec0ff */
[----:B------:R-:W-:Y:S02]  /*1400*/  IMAD R13, R12, R6, R13 ;  /* 0x000000060c0d7224 */ /* 0x000fe400078e020d */
[----:B------:R-:W-:Y:S02]  /*1410*/  @P1 IMAD R2, R19, R15, R14 ;  /* 0x0000000f13021224 */ /* 0x000fe400078e020e */
[----:B0-----:R-:W-:-:S02]  /*1420*/  IMAD R6, R8, R29, R22 ;  /* 0x0000001d08067224 */ /* 0x001fc400078e0216 */
[----:B------:R-:W-:Y:S02]  /*1430*/  IMAD R2, R13, R30, R2 ;  /* 0x0000001e0d027224 */ /* 0x000fe400078e0202 */
[----:B------:R-:W-:Y:S02]  /*1440*/  IMAD R19, R6, R25, R7 ;  /* 0x0000001906137224 */ /* 0x000fe400078e0207 */
[----:B------:R-:W-:-:S03]  /*1450*/  IMAD.MOV.U32 R8, RZ, RZ, 0x1 ;  /* 0x00000001ff087424 */ /* 0x000fc600078e00ff */
[----:B------:R-:W-:Y:S02]  /*1460*/  SEL R22, R19, R2, !P1 ;  /* 0x0000000213167207 */ /* 0x000fe40004800000 */
[----:B------:R-:W-:Y:S01]  /*1470*/  SEL R19, R2, R19, !P1 ;  /* 0x0000001302137207 */ /* 0x000fe20004800000 */
[----:B------:R-:W-:-:S07]  /*1480*/  IMAD.MOV.U32 R2, RZ, RZ, R31 ;  /* 0x000000ffff027224 */ /* 0x000fce00078e001f */
.L_x_11:
[----:B------:R-:W-:Y:S05]  /*1490*/  @!P2 BRA `(.L_x_14) ;  /* 0x0000005c0058a947 */ /* 0x000fea0003800000 */
[----:B------:R-:W-:-:S13]  /*14a0*/  ISETP.GT.U32.AND P0, PT, R33, 0x1, PT ;  /* 0x000000012100780c */ /* 0x000fda0003f04070 */
[----:B------:R-:W-:Y:S05]  /*14b0*/  @P0 EXIT ;  /* 0x000000000000094d */ /* 0x000fea0003800000 */
.L_x_15:
[----:B------:R-:W-:-:S08]  /*14c0*/  NOP ;  /* 0x0000000000007918 */ /* 0x000fd00000000000 */
[----:B------:R-:W1:Y:S02]  /*14d0*/  USETMAXREG.TRY_ALLOC.CTAPOOL UP0, 0xe8 ;  /* 0x000000e8000079c8 */ /* 0x000e640008000600 */
[----:B-1----:R-:W-:-:S13]  /*14e0*/  PLOP3.LUT P0, PT, PT, PT, UP0, 0x80, 0x0 ;  /* 0x000000000000781c */ /* 0x002fda0003f0f008 */
[----:B------:R-:W-:Y:S05]  /*14f0*/  @!P0 BRA `(.L_x_15) ;  /* 0xfffffffc00f08947 */ /* 0x000fea000383ffff */
[----:B------:R-:W-:-:S13]  /*1500*/  LOP3.LUT P0, RZ, R8, 0xff, RZ, 0xc0, !PT ;  /* 0x000000ff08ff7812 */ /* 0x000fda000780c0ff */
[----:B------:R-:W-:Y:S05]  /*1510*/  @!P0 EXIT ;  /* 0x000000000000894d */ /* 0x000fea0003800000 */
[----:B------:R-:W1:Y:S01]  /*1520*/  S2UR UR4, SR_CgaCtaId ;  /* 0x00000000000479c3 */ /* 0x000e620000008800 */
[----:B------:R-:W-:Y:S01]  /*1530*/  VIADD R6, R5, 0xffffffff ;  /* 0xffffffff05067836 */ /* 0x000fe20000000000 */
[----:B------:R-:W-:Y:S01]  /*1540*/  SHF.R.S32.HI R0, RZ, 0x1f, R3 ;  /* 0x0000001fff007819 */ /* 0x000fe20000011403 */
[----:B------:R-:W-:Y:S01]  /*1550*/  UMOV UR41, 0x400 ;  /* 0x0000040000297882 */ /* 0x000fe20000000000 */
[----:B------:R-:W-:Y:S02]  /*1560*/  UISETP.LT.AND UP0, UPT, UR40, 0x1, UPT ;  /* 0x000000012800788c */ /* 0x000fe4000bf01270 */
[----:B------:R-:W-:Y:S01]  /*1570*/  R2UR UR42, R6 ;  /* 0x00000000062a72ca */ /* 0x000fe200000e0000 */
[----:B------:R-:W-:Y:S01]  /*1580*/  ULDC UR5, c[0x0][0x284] ;  /* 0x0000a10000057ab9 */ /* 0x000fe20000000800 */
[CC--:B------:R-:W-:Y:S01]  /*1590*/  LEA.HI R4, R0.reuse, R3.reuse, RZ, 0x2 ;  /* 0x0000000300047211 */ /* 0x0c0fe200078f10ff */
[----:B------:R-:W-:Y:S01]  /*15a0*/  USEL UR43, UR40, 0x1, UP0 ;  /* 0x00000001282b7887 */ /* 0x000fe20008000000 */
[----:B------:R-:W-:Y:S01]  /*15b0*/  LEA.HI R0, R0, R3, RZ, 0x5 ;  /* 0x0000000300007211 */ /* 0x000fe200078f28ff */
[----:B------:R-:W-:Y:S01]  /*15c0*/  USHF.L.U32 UR44, UR40, 0x1, URZ ;  /* 0x00000001282c7899 */ /* 0x000fe2000800063f */
[--C-:B------:R-:W-:Y:S01]  /*15d0*/  SHF.R.S32.HI R122, RZ, 0x2, R4.reuse ;  /* 0x00000002ff7a7819 */ /* 0x100fe20000011404 */
[----:B------:R-:W-:Y:S01]  /*15e0*/  UIADD3 UR43, -UR43, UR40, URZ ;  /* 0x000000282b2b7290 */ /* 0x000fe2000fffe13f */
[----:B------:R-:W-:-:S02]  /*15f0*/  SHF.R.S32.HI R5, RZ, 0x1f, R4 ;  /* 0x0000001fff057819 */ /* 0x000fc40000011404 */
[----:B------:R-:W-:Y:S02]  /*1600*/  LOP3.LUT R124, R4, 0xfffffffc, RZ, 0xc0, !PT ;  /* 0xfffffffc047c7812 */ /* 0x000fe400078ec0ff */
[----:B------:R-:W-:Y:S01]  /*1610*/  LEA.HI R5, R5, R122, RZ, 0x3 ;  /* 0x0000007a05057211 */ /* 0x000fe200078f18ff */
[----:B------:R-:W-:Y:S01]  /*1620*/  USHF.L.U32 UR42, UR42, 0x3, URZ ;  /* 0x000000032a2a7899 */ /* 0x000fe2000800063f */
[----:B------:R-:W-:Y:S01]  /*1630*/  ISETP.NE.AND P0, PT, R6, RZ, PT ;  /* 0x000000ff0600720c */ /* 0x000fe20003f05270 */
[----:B------:R-:W-:Y:S01]  /*1640*/  IMAD.IADD R124, R3, 0x1, -R124 ;  /* 0x00000001037c7824 */ /* 0x000fe200078e0a7c */
[----:B------:R-:W-:Y:S01]  /*1650*/  LOP3.LUT R5, R5, 0xfffffff8, RZ, 0xc0, !PT ;  /* 0xfffffff805057812 */ /* 0x000fe200078ec0ff */
[----:B-1----:R-:W-:Y:S02]  /*1660*/  ULEA UR41, UR4, UR41, 0x18 ;  /* 0x0000002904297291 */ /* 0x002fe4000f8ec03f */
[----:B------:R-:W-:Y:S01]  /*1670*/  IMAD.U32 R126, RZ, RZ, UR42 ;  /* 0x0000002aff7e7e24 */ /* 0x000fe2000f8e00ff */
[----:B------:R-:W-:Y:S01]  /*1680*/  SEL R131, RZ, 0x1, P0 ;  /* 0x00000001ff837807 */ /* 0x000fe20000000000 */
[----:B------:R-:W-:Y:S01]  /*1690*/  IMAD.IADD R122, R122, 0x1, -R5 ;  /* 0x000000017a7a7824 */ /* 0x000fe200078e0a05 */
[----:B------:R-:W-:Y:S01]  /*16a0*/  UIADD3 UR45, UR41, 0x1d0, URZ ;  /* 0x000001d0292d7890 */ /* 0x000fe2000fffe03f */
[----:B------:R-:W-:-:S02]  /*16b0*/  SHF.R.S32.HI R5, RZ, 0x5, R0 ;  /* 0x00000005ff057819 */ /* 0x000fc40000011400 */
[C---:B------:R-:W-:Y:S02]  /*16c0*/  LOP3.LUT R128, R126.reuse, 0x8, RZ, 0xc0, !PT ;  /* 0x000000087e807812 */ /* 0x040fe400078ec0ff */
[--C-:B------:R-:W-:Y:S01]  /*16d0*/  SHF.R.S32.HI R123, RZ, 0x1f, R122.reuse ;  /* 0x0000001fff7b7819 */ /* 0x100fe2000001147a */
[C-C-:B------:R-:W-:Y:S01]  /*16e0*/  IMAD R129, R5.reuse, -0x10, -R122.reuse ;  /* 0xfffffff005817824 */ /* 0x140fe200078e0a7a */
[----:B------:R-:W-:Y:S01]  /*16f0*/  LOP3.LUT R126, R126, 0x8, RZ, 0xc, !PT ;  /* 0x000000087e7e7812 */ /* 0x000fe200078e0cff */
[----:B------:R-:W-:Y:S01]  /*1700*/  IMAD.U32 R125, RZ, RZ, UR45 ;  /* 0x0000002dff7d7e24 */ /* 0x000fe2000f8e00ff */
[----:B------:R-:W-:Y:S01]  /*1710*/  LOP3.LUT R128, R128, 0x18, RZ, 0x3c, !PT ;  /* 0x0000001880807812 */ /* 0x000fe200078e3cff */
[----:B------:R-:W-:-:S04]  /*1720*/  IMAD.WIDE R122, R5, 0x10, R122 ;  /* 0x00000010057a7825 */ /* 0x000fc800078e027a */
[----:B------:R-:W-:Y:S02]  /*1730*/  VIADD R127, R125, UR42 ;  /* 0x0000002a7d7f7c36 */ /* 0x000fe40008000000 */
[----:B------:R-:W-:-:S07]  /*1740*/  VIADD R129, R129, UR5 ;  /* 0x0000000581817c36 */ /* 0x000fce0008000000 */
.L_x_231:
[----:B------:R-:W-:Y:S01]  /*1750*/  SHF.L.U32 R0, R131, 0x1f, RZ ;  /* 0x0000001f83007819 */ /* 0x000fe200000006ff */
[----:B------:R-:W-:Y:S02]  /*1760*/  ULDC UR4, c[0x0][0x28c] ;  /* 0x0000a30000047ab9 */ /* 0x000fe40000000800 */
[----:B------:R-:W-:Y:S01]  /*1770*/  ISETP.LT.AND P1, PT, RZ, UR4, PT ;  /* 0x00000004ff007c0c */ /* 0x000fe2000bf21270 */
[----:B-1----:R-:W1:Y:S02]  /*1780*/  SYNCS.PHASECHK.TRANS64.TRYWAIT P0, [R125+UR42], R0 ;  /* 0x000000007d0075a7 */ /* 0x002e64000800016a */
[----:B-1-34-:R-:W-:Y:S10]  /*1790*/  @!P0 BRA `(.L_x_16) ;  /* 0x0000007400f08947 */ /* 0x01aff40003800000 */
.L_x_277:
[----:B------:R-:W-:Y:S05]  /*17a0*/  @P1 BRA `(.L_x_17) ;  /* 0x0000000000401947 */ /* 0x000fea0003800000 */
[----:B-1----:R-:W-:Y:S01]  /*17b0*/  MOV R0, 0x0 ;  /* 0x0000000000007802 */ /* 0x002fe20000000f00 */
[----:B------:R-:W-:Y:S01]  /*17c0*/  ULDC.64 UR4, c[0x4][0x68] ;  /* 0x01001a0000047ab9 */ /* 0x000fe20000000a00 */
[----:B------:R-:W-:Y:S01]  /*17d0*/  ULDC.64 UR6, c[0x4][0x8] ;  /* 0x0100020000067ab9 */ /* 0x000fe20000000a00 */
[----:B------:R-:W-:Y:S01]  /*17e0*/  IMAD.U32 R4, RZ, RZ, UR4 ;  /* 0x00000004ff047e24 */ /* 0x000fe2000f8e00ff */
[----:B------:R1:W2:Y:S01]  /*17f0*/  LDC.64 R14, c[0x4][R0] ;  /* 0x01000000000e7b82 */ /* 0x0002a20000000a00 */
[----:B------:R-:W-:Y:S01]  /*1800*/  IMAD.U32 R5, RZ, RZ, UR5 ;  /* 0x00000005ff057e24 */ /* 0x000fe2000f8e00ff */
[----:B------:R-:W-:Y:S01]  /*1810*/  ULDC.64 UR4, c[0x4][0x70] ;  /* 0x01001c0000047ab9 */ /* 0x000fe20000000a00 */
[----:B------:R-:W-:Y:S02]  /*1820*/  IMAD.U32 R10, RZ, RZ, UR6 ;  /* 0x00000006ff0a7e24 */ /* 0x000fe4000f8e00ff */
[----:B------:R-:W-:Y:S02]  /*1830*/  IMAD.U32 R6, RZ, RZ, UR4 ;  /* 0x00000004ff067e24 */ /* 0x000fe4000f8e00ff */
[----:B------:R-:W-:-:S02]  /*1840*/  IMAD.U32 R7, RZ, RZ, UR5 ;  /* 0x00000005ff077e24 */ /* 0x000fc4000f8e00ff */
[----:B------:R-:W-:Y:S02]  /*1850*/  IMAD.U32 R11, RZ, RZ, UR7 ;  /* 0x00000007ff0b7e24 */ /* 0x000fe4000f8e00ff */
[----:B------:R-:W-:Y:S02]  /*1860*/  IMAD.MOV.U32 R8, RZ, RZ, 0x1e1 ;  /* 0x000001e1ff087424 */ /* 0x000fe400078e00ff */
[----:B0-----:R-:W-:Y:S02]  /*1870*/  IMAD.MOV.U32 R12, RZ, RZ, 0x1 ;  /* 0x00000001ff0c7424 */ /* 0x001fe400078e00ff */
[----:B-1----:R-:W-:-:S07]  /*1880*/  IMAD.MOV.U32 R13, RZ, RZ, RZ ;  /* 0x000000ffff0d7224 */ /* 0x002fce00078e00ff */
[----:B------:R-:W-:-:S07]  /*1890*/  LEPC R20, `(.L_x_17) ;  /* 0x000000001014794e */ /* 0x000fce0000000000 */
[----:B--2--5:R-:W-:Y:S05]  /*18a0*/  CALL.ABS.NOINC R14 ;  /* 0x000000000e007343 */ /* 0x024fea0003c00000 */
.L_x_17:
[----:B-1----:R-:W-:-:S04]  /*18b0*/  LOP3.LUT R0, R16, 0x1, RZ, 0xfc, !PT ;  /* 0x0000000110007812 */ /* 0x002fc800078efcff */
[----:B------:R-:W-:-:S13]  /*18c0*/  ISETP.NE.AND P0, PT, R0, 0x3, PT ;  /* 0x000000030000780c */ /* 0x000fda0003f05270 */
[----:B------:R-:W-:Y:S05]  /*18d0*/  @!P0 BRA `(.L_x_18) ;  /* 0x0000000000048947 */ /* 0x000fea0003800000 */
[----:B------:R-:W-:Y:S01]  /*18e0*/  BPT.TRAP 0x1 ;  /* 0x000000040000795c */ /* 0x000fe20000300000 */
.L_x_18:
[----:B------:R-:W-:Y:S02]  /*18f0*/  IMAD.U32 R3, RZ, RZ, UR39 ;  /* 0x00000027ff037e24 */ /* 0x000fe4000f8e00ff */
[----:B------:R-:W-:-:S03]  /*1900*/  IMAD.U32 R0, RZ, RZ, UR38 ;  /* 0x00000026ff007e24 */ /* 0x000fc6000f8e00ff */
[----:B------:R-:W-:Y:S02]  /*1910*/  LEA R3, R3, UR41, 0x3 ;  /* 0x0000002903037c11 */ /* 0x000fe4000f8e18ff */
[----:B------:R-:W-:-:S04]  /*1920*/  SHF.L.U32 R0, R0, 0x1f, RZ ;  /* 0x0000001f00007819 */ /* 0x000fc800000006ff */
[----:B------:R1:W2:Y:S01]  /*1930*/  SYNCS.PHASECHK.TRANS64.TRYWAIT P1, [R3+URZ], R0 ;  /* 0x00000000030075a7 */ /* 0x0002a2000802017f */
[----:B------:R-:W-:Y:S05]  /*1940*/  @!P0 BRA `(.L_x_19) ;  /* 0x0000000000048947 */ /* 0x000fea0003800000 */
[----:B------:R-:W-:Y:S01]  /*1950*/  BPT.TRAP 0x1 ;  /* 0x000000040000795c */ /* 0x000fe20000300000 */
.L_x_19:
[----:B------:R-:W-:-:S05]  /*1960*/  IMAD.U32 R4, RZ, RZ, UR43 ;  /* 0x0000002bff047e24 */ /* 0x000fca000f8e00ff */
[----:B------:R-:W-:Y:S01]  /*1970*/  ISETP.GE.AND P2, PT, R4, 0x1, PT ;  /* 0x000000010400780c */ /* 0x000fe20003f46270 */
[----:B--2---:R-:W-:-:S12]  /*1980*/  @P1 BRA `(.L_x_20) ;  /* 0x0000000000081947 */ /* 0x004fd80003800000 */
[----:B------:R-:W2:Y:S02]  /*1990*/  SYNCS.PHASECHK.TRANS64.TRYWAIT P1, [R3+URZ], R0 ;  /* 0x00000000030075a7 */ /* 0x000ea4000802017f */
[----:B--2---:R-:W-:Y:S05]  /*19a0*/  @!P1 BRA `(.L_x_21) ;  /* 0x0000007400809947 */ /* 0x004fea0003800000 */
.L_x_20:
[----:B------:R-:W-:Y:S05]  /*19b0*/  WARPSYNC.ALL ;  /* 0x0000000000007948 */ /* 0x000fea0003800000 */
[----:B------:R-:W-:Y:S01]  /*19c0*/  UIADD3 UR4, UR41, 0x300, URZ ;  /* 0x0000030029047890 */ /* 0x000fe2000fffe03f */
[----:B------:R-:W-:Y:S01]  /*19d0*/  WARPGROUP.ARRIVE ;  /* 0x00000000000079c5 */ /* 0x000fe20000000000 */
[----:B------:R-:W-:Y:S02]  /*19e0*/  UIADD3 UR5, UR41, 0xe300, URZ ;  /* 0x0000e30029057890 */ /* 0x000fe4000fffe03f */
[----:B------:R-:W-:Y:S02]  /*19f0*/  USHF.R.U32.HI UR4, URZ, 0x4, UR4 ;  /* 0x000000043f047899 */ /* 0x000fe40008011604 */
[----:B------:R-:W-:-:S02]  /*1a00*/  USHF.R.U32.HI UR5, URZ, 0x4, UR5 ;  /* 0x000000043f057899 */ /* 0x000fc40008011605 */
[----:B------:R-:W-:Y:S02]  /*1a10*/  ULOP3.LUT UR4, UR4, 0x3fff, URZ, 0xc0, !UPT ;  /* 0x00003fff04047892 */ /* 0x000fe4000f8ec03f */
[----:B------:R-:W-:Y:S02]  /*1a20*/  ULOP3.LUT UR5, UR5, 0x3fff, URZ, 0xc0, !UPT ;  /* 0x00003fff05057892 */ /* 0x000fe4000f8ec03f */
[----:B------:R-:W-:Y:S02]  /*1a30*/  ULOP3.LUT UR11, UR4, 0x10000, URZ, 0xfc, !UPT ;  /* 0x00010000040b7892 */ /* 0x000fe4000f8efc3f */
[----:B------:R-:W-:Y:S02]  /*1a40*/  ULOP3.LUT UR10, UR5, 0x10000, URZ, 0xfc, !UPT ;  /* 0x00010000050a7892 */ /* 0x000fe4000f8efc3f */
[----:B------:R-:W-:Y:S02]  /*1a50*/  ULEA UR4, UR39, UR11, 0x7 ;  /* 0x0000000b27047291 */ /* 0x000fe4000f8e383f */
[----:B------:R-:W-:Y:S01]  /*1a60*/  UIMAD UR6, UR39, 0x180, UR10 ;  /* 0x00000180270678a4 */ /* 0x000fe2000f8e020a */
[----:B------:R-:W-:Y:S01]  /*1a70*/  UMOV UR5, 0xc0000010 ;  /* 0xc000001000057882 */ /* 0x000fe20000000000 */
[----:B------:R-:W-:-:S07]  /*1a80*/  UMOV UR7, 0xc0000010 ;  /* 0xc000001000077882 */ /* 0x000fce0000000000 */
[----:B------:R-:W-:Y:S03]  /*1a90*/  IGMMA.64x192x32.S8.S8 R24, gdesc[UR4], RZ, !UPT, gsb0 ;  /* 0x04e00000041879f1 */ /* 0x000fe6000c0410ff */
[----:B------:R-:W-:Y:S02]  /*1aa0*/  WARPGROUP.DEPBAR.LE gsb0, 0x0 ;  /* 0x00008000000079c5 */ /* 0x000fe40000010000 */
[----:B------:R-:W-:Y:S05]  /*1ab0*/  @!P2 BRA `(.L_x_22) ;  /* 0x0000000000b4a947 */ /* 0x000fea0003800000 */
[----:B------:R-:W-:Y:S01]  /*1ac0*/  UIADD3 UR4, UR39, 0x1, URZ ;  /* 0x0000000127047890 */ /* 0x000fe2000fffe03f */
[----:B-12---:R-:W-:Y:S01]  /*1ad0*/  IMAD.U32 R0, RZ, RZ, UR43 ;  /* 0x0000002bff007e24 */ /* 0x006fe2000f8e00ff */
[----:B------:R-:W-:Y:S02]  /*1ae0*/  UMOV UR9, UR39 ;  /* 0x0000002700097c82 */ /* 0x000fe40008000000 */
[----:B------:R-:W-:-:S04]  /*1af0*/  UISETP.NE.AND UP0, UPT, UR4, 0x1c, UPT ;  /* 0x0000001c0400788c */ /* 0x000fc8000bf05270 */
[----:B------:R-:W-:Y:S02]  /*1b00*/  USEL UR5, URZ, 0x1, UP0 ;  /* 0x000000013f057887 */ /* 0x000fe40008000000 */
[----:B------:R-:W-:Y:S02]  /*1b10*/  USEL UR8, UR4, URZ, UP0 ;  /* 0x0000003f04087287 */ /* 0x000fe40008000000 */
[----:B------:R-:W-:-:S06]  /*1b20*/  ULOP3.LUT UR5, UR38, UR5, URZ, 0x3c, !UPT ;  /* 0x0000000526057292 */ /* 0x000fcc000f8e3c3f */
[----:B------:R-:W-:-:S07]  /*1b30*/  IMAD.U32 R5, RZ, RZ, UR5 ;  /* 0x00000005ff057e24 */ /* 0x000fce000f8e00ff */
.L_x_29:
[----:B-12---:R-:W-:Y:S05]  /*1b40*/  @!P0 BRA `(.L_x_23) ;  /* 0x0000000000048947 */ /* 0x006fea0003800000 */
[----:B------:R-:W-:Y:S01]  /*1b50*/  BPT.TRAP 0x1 ;  /* 0x000000040000795c */ /* 0x000fe20000300000 */
.L_x_23:
[----:B------:R-:W-:Y:S01]  /*1b60*/  ULEA UR4, UR8, UR41, 0x3 ;  /* 0x0000002908047291 */ /* 0x000fe2000f8e183f */
[----:B------:R-:W-:-:S08]  /*1b70*/  SHF.L.U32 R3, R5, 0x1f, RZ ;  /* 0x0000001f05037819 */ /* 0x000fd000000006ff */
[----:B------:R1:W2:Y:S01]  /*1b80*/  SYNCS.PHASECHK.TRANS64.TRYWAIT P1, [UR4], R3 ;  /* 0x00000003ff0075a7 */ /* 0x0002a20008020144 */
[----:B------:R-:W-:Y:S05]  /*1b90*/  @!P0 BRA `(.L_x_24) ;  /* 0x0000000000048947 */ /* 0x000fea0003800000 */
[----:B------:R-:W-:Y:S01]  /*1ba0*/  BPT.TRAP 0x1 ;  /* 0x000000040000795c */ /* 0x000fe20000300000 */
.L_x_24:
[----:B--2---:R-:W-:Y:S05]  /*1bb0*/  @P1 BRA `(.L_x_25) ;  /* 0x0000000000081947 */ /* 0x004fea0003800000 */
[----:B------:R-:W2:Y:S02]  /*1bc0*/  SYNCS.PHASECHK.TRANS64.TRYWAIT P1, [UR4], R3 ;  /* 0x00000003ff0075a7 */ /* 0x000ea40008020144 */
[----:B--2---:R-:W-:Y:S05]  /*1bd0*/  @!P1 BRA `(.L_x_26) ;  /* 0x0000007400089947 */ /* 0x004fea0003800000 */
.L_x_25:
[----:B------:R-:W-:Y:S01]  /*1be0*/  ULEA UR4, UR8, UR11, 0x7 ;  /* 0x0000000b08047291 */ /* 0x000fe2000f8e383f */
[----:B------:R-:W-:Y:S01]  /*1bf0*/  WARPGROUP.ARRIVE ;  /* 0x00000000000079c5 */ /* 0x000fe20000000000 */
[----:B------:R-:W-:Y:S01]  /*1c00*/  UIMAD UR6, UR8, 0x180, UR10 ;  /* 0x00000180080678a4 */ /* 0x000fe2000f8e020a */
[----:B------:R-:W-:Y:S01]  /*1c10*/  UMOV UR5, 0xc0000010 ;  /* 0xc000001000057882 */ /* 0x000fe20000000000 */
[----:B------:R-:W-:-:S07]  /*1c20*/  UMOV UR7, 0xc0000010 ;  /* 0xc000001000077882 */ /* 0x000fce0000000000 */
[----:B------:R-:W-:Y:S03]  /*1c30*/  IGMMA.64x192x32.S8.S8 R24, gdesc[UR4], R24, gsb0 ;  /* 0x04e00000041879f1 */ /* 0x000fe60008041018 */
[----:B------:R-:W-:Y:S02]  /*1c40*/  WARPGROUP.DEPBAR.LE gsb0, 0x0 ;  /* 0x00008000000079c5 */ /* 0x000fe40000010000 */
[----:B------:R-:W-:Y:S05]  /*1c50*/  @!P0 BRA `(.L_x_27) ;  /* 0x0000000000048947 */ /* 0x000fea0003800000 */
[----:B------:R-:W-:Y:S01]  /*1c60*/  BPT.TRAP 0x1 ;  /* 0x000000040000795c */ /* 0x000fe20000300000 */
.L_x_27:
[----:B------:R-:W-:Y:S01]  /*1c70*/  ULEA UR4, UR9, UR41, 0x3 ;  /* 0x0000002909047291 */ /* 0x000fe2000f8e183f */
[----:B------:R-:W-:-:S03]  /*1c80*/  ISETP.GT.U32.AND P1, PT, R16, 0x1, PT ;  /* 0x000000011000780c */ /* 0x000fc60003f24070 */
[----:B------:R-:W-:-:S04]  /*1c90*/  UIADD3 UR4, UR4, 0xe0, URZ ;  /* 0x000000e004047890 */ /* 0x000fc8000fffe03f */
[----:B------:R-:W-:-:S09]  /*1ca0*/  UPRMT UR4, URZ, 0x654, UR4 ;  /* 0x000006543f047896 */ /* 0x000fd20008000004 */
[----:B------:R-:W-:Y:S01]  /*1cb0*/  SYNCS.ARRIVE.TRANS64.RED.A1T0 RZ, [UR4], RZ ;  /* 0x000000ffffff79a7 */ /* 0x000fe20008100404 */
[----:B------:R-:W-:Y:S05]  /*1cc0*/  @P1 BRA `(.L_x_28) ;  /* 0x0000000000041947 */ /* 0x000fea0003800000 */
[----:B------:R-:W-:Y:S01]  /*1cd0*/  BPT.TRAP 0x1 ;  /* 0x000000040000795c */ /* 0x000fe20000300000 */
.L_x_28:
[----:B------:R-:W-:Y:S01]  /*1ce0*/  UIADD3 UR8, UR8, 0x1, URZ ;  /* 0x0000000108087890 */ /* 0x000fe2000fffe03f */
[C---:B------:R-:W-:Y:S01]  /*1cf0*/  ISETP.GT.AND P1, PT, R0.reuse, 0x1, PT ;  /* 0x000000010000780c */ /* 0x040fe20003f24270 */
[----:B------:R-:W-:Y:S01]  /*1d00*/  UIADD3 UR9, UR9, 0x1, URZ ;  /* 0x0000000109097890 */ /* 0x000fe2000fffe03f */
[----:B------:R-:W-:Y:S01]  /*1d10*/  VIADD R0, R0, 0xffffffff ;  /* 0xffffffff00007836 */ /* 0x000fe20000000000 */
[----:B------:R-:W-:Y:S02]  /*1d20*/  UISETP.NE.AND UP0, UPT, UR8, 0x1c, UPT ;  /* 0x0000001c0800788c */ /* 0x000fe4000bf05270 */
[----:B------:R-:W-:Y:S02]  /*1d30*/  UISETP.NE.AND UP1, UPT, UR9, 0x1c, UPT ;  /* 0x0000001c0900788c */ /* 0x000fe4000bf25270 */
[----:B------:R-:W-:Y:S02]  /*1d40*/  USEL UR4, URZ, 0x1, UP0 ;  /* 0x000000013f047887 */ /* 0x000fe40008000000 */
[----:B------:R-:W-:-:S02]  /*1d50*/  USEL UR8, UR8, URZ, UP0 ;  /* 0x0000003f08087287 */ /* 0x000fc40008000000 */
[----:B------:R-:W-:Y:S02]  /*1d60*/  USEL UR9, UR9, URZ, UP1 ;  /* 0x0000003f09097287 */ /* 0x000fe40008800000 */
[----:B------:R-:W-:Y:S01]  /*1d70*/  LOP3.LUT R5, R5, UR4, RZ, 0x3c, !PT ;  /* 0x0000000405057c12 */ /* 0x000fe2000f8e3cff */
[----:B------:R-:W-:Y:S09]  /*1d80*/  @P1 BRA `(.L_x_29) ;  /* 0xfffffffc006c1947 */ /* 0x000ff2000383ffff */
.L_x_22:
[----:B-12---:R-:W1:Y:S01]  /*1d90*/  LDC R0, c[0x0][0x28c] ;  /* 0x0000a300ff007b82 */ /* 0x006e620000000800 */
[----:B------:R2:W-:Y:S01]  /*1da0*/  SYNCS.ARRIVE.TRANS64.A1T0 RZ, [R126+UR45], RZ ;  /* 0x000000ff7eff79a7 */ /* 0x0005e2000810002d */
[----:B-1----:R-:W-:-:S13]  /*1db0*/  ISETP.GE.AND P1, PT, R0, 0x1, PT ;  /* 0x000000010000780c */ /* 0x002fda0003f26270 */
[----:B--2---:R-:W-:Y:S05]  /*1dc0*/  @!P1 BRA `(.L_x_30) ;  /* 0x0000000000349947 */ /* 0x004fea0003800000 */
[----:B------:R-:W-:Y:S05]  /*1dd0*/  @!P0 BRA `(.L_x_31) ;  /* 0x0000000000048947 */ /* 0x000fea0003800000 */
[----:B------:R-:W-:Y:S01]  /*1de0*/  BPT.TRAP 0x1 ;  /* 0x000000040000795c */ /* 0x000fe20000300000 */
.L_x_31:
[----:B------:R-:W-:Y:S01]  /*1df0*/  UIADD3 UR6, UR43, UR39, URZ ;  /* 0x000000272b067290 */ /* 0x000fe2000fffe03f */
[----:B------:R-:W-:-:S03]  /*1e00*/  ISETP.GT.U32.AND P0, PT, R16, 0x1, PT ;  /* 0x000000011000780c */ /* 0x000fc60003f04070 */
[----:B------:R-:W-:-:S04]  /*1e10*/  USHF.R.U32.HI UR4, URZ, 0x2, UR6 ;  /* 0x000000023f047899 */ /* 0x000fc80008011606 */
[----:B------:R-:W-:-:S04]  /*1e20*/  UIMAD.WIDE.U32 UR4, UR4, 0x24924925, URZ ;  /* 0x24924925040478a5 */ /* 0x000fc8000f8e003f */
[----:B------:R-:W-:-:S04]  /*1e30*/  UIMAD UR4, UR5, -0x1c, UR6 ;  /* 0xffffffe4050478a4 */ /* 0x000fc8000f8e0206 */
[----:B------:R-:W-:-:S04]  /*1e40*/  ULEA UR4, UR4, UR41, 0x3 ;  /* 0x0000002904047291 */ /* 0x000fc8000f8e183f */
[----:B------:R-:W-:-:S04]  /*1e50*/  UIADD3 UR4, UR4, 0xe0, URZ ;  /* 0x000000e004047890 */ /* 0x000fc8000fffe03f */
[----:B------:R-:W-:-:S09]  /*1e60*/  UPRMT UR4, URZ, 0x654, UR4 ;  /* 0x000006543f047896 */ /* 0x000fd20008000004 */
[----:B------:R-:W-:Y:S01]  /*1e70*/  SYNCS.ARRIVE.TRANS64.RED.A1T0 RZ, [UR4], RZ ;  /* 0x000000ffffff79a7 */ /* 0x000fe20008100404 */
[----:B------:R-:W-:Y:S05]  /*1e80*/  @P0 BRA `(.L_x_30) ;  /* 0x0000000000040947 */ /* 0x000fea0003800000 */
[----:B------:R-:W-:Y:S01]  /*1e90*/  BPT.TRAP 0x1 ;  /* 0x000000040000795c */ /* 0x000fe20000300000 */
.L_x_30:
[----:B------:R-:W-:Y:S01]  /*1ea0*/  SHF.L.U32 R0, R131, 0x1f, RZ ;  /* 0x0000001f83007819 */ /* 0x000fe200000006ff */
[----:B------:R-:W-:Y:S01]  /*1eb0*/  UIADD3 UR39, UR44, UR39, URZ ;  /* 0x000000272c277290 */ /* 0x000fe2000fffe03f */
[----:B------:R-:W1:Y:S01]  /*1ec0*/  LDC R7, c[0x0][0x288] ;  /* 0x0000a200ff077b82 */ /* 0x000e620000000800 */
[----:B------:R-:W-:Y:S01]  /*1ed0*/  UISETP.GE.U32.AND UP1, UPT, UR44, 0x1c, UPT ;  /* 0x0000001c2c00788c */ /* 0x000fe2000bf26070 */
[----:B------:R-:W-:Y:S01]  /*1ee0*/  IMAD.SHL.U32 R8, R124, 0x2, RZ ;  /* 0x000000027c087824 */ /* 0x000fe200078e00ff */
[----:B------:R-:W-:Y:S02]  /*1ef0*/  UISETP.GT.U32.AND UP0, UPT, UR39, 0x1b, UPT ;  /* 0x0000001b2700788c */ /* 0x000fe4000bf04070 */
[----:B------:R-:W-:Y:S02]  /*1f00*/  USHF.R.U32.HI UR4, URZ, 0x2, UR39 ;  /* 0x000000023f047899 */ /* 0x000fe40008011627 */
[----:B------:R-:W-:Y:S01]  /*1f10*/  UISETP.LT.U32.AND UP0, UPT, UR44, 0x1c, UP0 ;  /* 0x0000001c2c00788c */ /* 0x000fe20008701070 */
[----:B------:R-:W2:Y:S01]  /*1f20*/  SYNCS.PHASECHK.TRANS64.TRYWAIT P0, [R125+UR42+0x10], R0 ;  /* 0x000010007d0075a7 */ /* 0x000ea2000800016a */
[----:B------:R-:W-:Y:S01]  /*1f30*/  UIMAD.WIDE.U32 UR4, UR4, 0x24924925, URZ ;  /* 0x24924925040478a5 */ /* 0x000fe2000f8e003f */
[----:B------:R-:W-:Y:S01]  /*1f40*/  SHF.R.S32.HI R9, RZ, 0x1f, R8 ;  /* 0x0000001fff097819 */ /* 0x000fe20000011408 */
[----:B------:R-:W-:-:S02]  /*1f50*/  USEL UR6, URZ, 0x1, !UP0 ;  /* 0x000000013f067887 */ /* 0x000fc4000c000000 */
[----:B------:R-:W-:Y:S02]  /*1f60*/  UIMAD UR39, UR5, -0x1c, UR39 ;  /* 0xffffffe4052778a4 */ /* 0x000fe4000f8e0227 */
[----:B------:R-:W-:-:S04]  /*1f70*/  ULOP3.LUT UR38, UR38, UR6, URZ, 0x3c, !UPT ;  /* 0x0000000626267292 */ /* 0x000fc8000f8e3c3f */
[----:B------:R-:W-:Y:S01]  /*1f80*/  @UP1 ULOP3.LUT UR38, UR38, 0x1, UR5, 0x78, !UPT ;  /* 0x0000000126261892 */ /* 0x000fe2000f8e7805 */
[----:B-12---:R-:W-:Y:S11]  /*1f90*/  @!P0 BRA `(.L_x_32) ;  /* 0x0000007000308947 */ /* 0x006ff60003800000 */
.L_x_278:
[----:B-1----:R-:W-:Y:S01]  /*1fa0*/  IMAD.SHL.U32 R0, R19, 0x40, RZ ;  /* 0x0000004013007824 */ /* 0x002fe200078e00ff */
[----:B------:R-:W-:Y:S01]  /*1fb0*/  ULDC UR6, c[0x0][0x284] ;  /* 0x0000a10000067ab9 */ /* 0x000fe20000000800 */
[----:B------:R-:W-:Y:S01]  /*1fc0*/  IMAD R22, R22, 0xc0, RZ ;  /* 0x000000c016167824 */ /* 0x000fe200078e02ff */
[----:B------:R-:W-:Y:S01]  /*1fd0*/  SHF.R.S32.HI R15, RZ, 0x1f, R2 ;  /* 0x0000001fff0f7819 */ /* 0x000fe20000011402 */
[----:B------:R-:W-:Y:S01]  /*1fe0*/  ULDC.64 UR4, c[0x0][0x5d0] ;  /* 0x0001740000047ab9 */ /* 0x000fe20000000a00 */
[----:B------:R-:W-:Y:S01]  /*1ff0*/  ISETP.GE.AND P0, PT, R0, UR6, PT ;  /* 0x0000000600007c0c */ /* 0x000fe2000bf06270 */
[----:B------:R-:W-:Y:S01]  /*2000*/  IMAD.WIDE.U32 R4, R2, UR4, R8 ;  /* 0x0000000402047c25 */ /* 0x000fe2000f8e0008 */
[----:B------:R-:W-:Y:S02]  /*2010*/  SHF.R.S32.HI R14, RZ, 0x1f, R22 ;  /* 0x0000001fff0e7819 */ /* 0x000fe40000011416 */
[C---:B------:R-:W-:Y:S01]  /*2020*/  ISETP.GE.OR P0, PT, R22.reuse, R7, P0 ;  /* 0x000000071600720c */ /* 0x040fe20000706670 */
[----:B------:R-:W-:Y:S01]  /*2030*/  IMAD R3, R15, UR4, RZ ;  /* 0x000000040f037c24 */ /* 0x000fe2000f8e02ff */
[----:B------:R-:W-:-:S03]  /*2040*/  IADD3 R4, P1, R22, R4, RZ ;  /* 0x0000000416047210 */ /* 0x000fc60007f3e0ff */
[----:B------:R-:W-:-:S05]  /*2050*/  IMAD R3, R2, UR5, R3 ;  /* 0x0000000502037c24 */ /* 0x000fca000f8e0203 */
[----:B------:R-:W-:-:S03]  /*2060*/  IADD3.X R5, R14, R5, R3, P1, !PT ;  /* 0x000000050e057210 */ /* 0x000fc60000ffe403 */
[----:B------:R-:W-:Y:S05]  /*2070*/  @P0 BRA `(.L_x_33) ;  /* 0x0000004800b00947 */ /* 0x000fea0003800000 */
[----:B------:R-:W1:Y:S01]  /*2080*/  LDC.64 R10, c[0x0][0x5c8] ;  /* 0x00017200ff0a7b82 */ /* 0x000e620000000a00 */
[----:B0-----:R-:W-:Y:S01]  /*2090*/  IMAD.WIDE R12, R19, 0x40, R122 ;  /* 0x00000040130c7825 */ /* 0x001fe200078e027a */
[----:B------:R-:W-:Y:S01]  /*20a0*/  ULDC.64 UR4, c[0x0][0x5c0] ;  /* 0x0001700000047ab9 */ /* 0x000fe20000000a00 */
[----:B------:R-:W-:Y:S02]  /*20b0*/  BSSY B0, `(.L_x_33) ;  /* 0x00004a8000007945 */ /* 0x000fe40003800000 */
[----:B------:R-:W-:Y:S02]  /*20c0*/  IMAD.IADD R134, R129, 0x1, -R0 ;  /* 0x0000000181867824 */ /* 0x000fe400078e0a00 */
[-C--:B-1----:R-:W-:Y:S02]  /*20d0*/  IMAD R3, R13, R10.reuse, RZ ;  /* 0x0000000a0d037224 */ /* 0x082fe400078e02ff */
[----:B------:R-:W-:-:S04]  /*20e0*/  IMAD.WIDE.U32 R4, R12, R10, R4 ;  /* 0x0000000a0c047225 */ /* 0x000fc800078e0004 */
[----:B------:R-:W-:Y:S01]  /*20f0*/  IMAD R3, R12, R11, R3 ;  /* 0x0000000b0c037224 */ /* 0x000fe200078e0203 */
[----:B------:R-:W-:-:S03]  /*2100*/  IADD3 R4, P0, R4, UR4, RZ ;  /* 0x0000000404047c10 */ /* 0x000fc6000ff1e0ff */
[----:B------:R-:W-:Y:S01]  /*2110*/  IMAD.IADD R3, R5, 0x1, R3 ;  /* 0x0000000105037824 */ /* 0x000fe200078e0203 */
[----:B------:R-:W-:-:S04]  /*2120*/  LEA R6, P1, R10, R4, 0x3 ;  /* 0x000000040a067211 */ /* 0x000fc800078218ff */
[----:B------:R-:W-:Y:S01]  /*2130*/  IADD3.X R5, R3, UR5, RZ, P0, !PT ;  /* 0x0000000503057c10 */ /* 0x000fe200087fe4ff */
[----:B------:R-:W-:Y:S01]  /*2140*/  IMAD R3, R124, -0x2, R7 ;  /* 0xfffffffe7c037824 */ /* 0x000fe200078e0207 */
[----:B-----5:R-:W-:Y:S02]  /*2150*/  ISETP.NE.AND P0, PT, R121, RZ, PT ;  /* 0x000000ff7900720c */ /* 0x020fe40003f05270 */
[----:B------:R-:W-:Y:S01]  /*2160*/  LEA.HI.X R7, R10, R5, R11, 0x3, P1 ;  /* 0x000000050a077211 */ /* 0x000fe200008f1c0b */
[----:B------:R-:W-:-:S10]  /*2170*/  IMAD.IADD R0, R3, 0x1, -R22 ;  /* 0x0000000103007824 */ /* 0x000fd400078e0a16 */
[----:B------:R-:W-:Y:S05]  /*2180*/  @!P0 BRA `(.L_x_34) ;  /* 0x0000003400e08947 */ /* 0x000fea0003800000 */
[----:B------:R-:W0:Y:S01]  /*2190*/  LDC.64 R20, c[0x0][0x5b0] ;  /* 0x00016c00ff147b82 */ /* 0x000e220000000a00 */
[----:B------:R-:W-:Y:S01]  /*21a0*/  ULDC.64 UR4, c[0x0][0x5b8] ;  /* 0x00016e0000047ab9 */ /* 0x000fe20000000a00 */
[----:B------:R-:W-:Y:S01]  /*21b0*/  ISETP.GE.AND P1, PT, R134, 0x1, PT ;  /* 0x000000018600780c */ /* 0x000fe20003f26270 */
[----:B------:R-:W-:Y:S01]  /*21c0*/  IMAD.WIDE.U32 R8, R2, UR4, R8 ;  /* 0x0000000402087c25 */ /* 0x000fe2000f8e0008 */
[----:B------:R-:W-:Y:S02]  /*21d0*/  BSSY B1, `(.L_x_35) ;  /* 0x000000e000017945 */ /* 0x000fe40003800000 */
[----:B------:R-:W-:Y:S01]  /*21e0*/  ISETP.LT.OR P5, PT, R0, 0x1, !P1 ;  /* 0x000000010000780c */ /* 0x000fe20004fa1670 */
[----:B------:R-:W-:Y:S01]  /*21f0*/  IMAD R3, R15, UR4, RZ ;  /* 0x000000040f037c24 */ /* 0x000fe2000f8e02ff */
[----:B------:R-:W1:Y:S01]  /*2200*/  LDC.64 R132, c[0x0][0x5a8] ;  /* 0x00016a00ff847b82 */ /* 0x000e620000000a00 */
[----:B------:R-:W-:Y:S02]  /*2210*/  IADD3 R10, P0, R22, R8, RZ ;  /* 0x00000008160a7210 */ /* 0x000fe40007f1e0ff */
[----:B------:R-:W-:-:S05]  /*2220*/  IMAD R3, R2, UR5, R3 ;  /* 0x0000000502037c24 */ /* 0x000fca000f8e0203 */
[----:B------:R-:W-:Y:S01]  /*2230*/  IADD3.X R11, R14, R9, R3, P0, !PT ;  /* 0x000000090e0b7210 */ /* 0x000fe200007fe403 */
[-C--:B0-----:R-:W-:Y:S02]  /*2240*/  IMAD R8, R13, R20.reuse, RZ ;  /* 0x000000140d087224 */ /* 0x081fe400078e02ff */
[----:B------:R-:W-:-:S04]  /*2250*/  IMAD.WIDE.U32 R2, R12, R20, R10 ;  /* 0x000000140c027225 */ /* 0x000fc800078e000a */
[----:B------:R-:W-:Y:S01]  /*2260*/  IMAD R19, R12, R21, R8 ;  /* 0x000000150c137224 */ /* 0x000fe200078e0208 */
[----:B-1----:R-:W-:-:S04]  /*2270*/  IADD3 R2, P0, R2, R132, RZ ;  /* 0x0000008402027210 */ /* 0x002fc80007f1e0ff */
[----:B------:R-:W-:Y:S01]  /*2280*/  IADD3.X R3, R133, R3, R19, P0, !PT ;  /* 0x0000000385037210 */ /* 0x000fe200007fe413 */
[----:B------:R-:W-:Y:S08]  /*2290*/  @P5 BRA `(.L_x_36) ;  /* 0x0000000000045947 */ /* 0x000ff00003800000 */
[----:B------:R0:W5:Y:S02]  /*22a0*/  LDG.E.U8 R130, desc[UR36][R2.64] ;  /* 0x0000002402827981 */ /* 0x000164000c1e1100 */
.L_x_36:
[----:B------:R-:W-:Y:S05]  /*22b0*/  BSYNC B1 ;  /* 0x0000000000017941 */ /* 0x000fea0003800000 */
.L_x_35:
[----:B-----5:R-:W-:Y:S01]  /*22c0*/  LOP3.LUT R13, R130, 0xffff, RZ, 0xc0, !PT ;  /* 0x0000ffff820d7812 */ /* 0x020fe200078ec0ff */
[----:B------:R-:W-:Y:S01]  /*22d0*/  IMAD.SHL.U32 R8, R20, 0x8, RZ ;  /* 0x0000000814087824 */ /* 0x000fe200078e00ff */
[----:B------:R-:W-:Y:S01]  /*22e0*/  ISETP.LT.OR P2, PT, R0, 0x2, !P1 ;  /* 0x000000020000780c */ /* 0x000fe20004f41670 */
[----:B------:R-:W-:Y:S01]  /*22f0*/  BSSY B1, `(.L_x_37) ;  /* 0x000000e000017945 */ /* 0x000fe20003800000 */
[----:B------:R-:W-:Y:S02]  /*2300*/  PRMT R14, R13, 0x8880, RZ ;  /* 0x000088800d0e7816 */ /* 0x000fe400000000ff */
[----:B------:R-:W-:Y:S02]  /*2310*/  SHF.L.U64.HI R9, R20, 0x3, R21 ;  /* 0x0000000314097819 */ /* 0x000fe40000010215 */
[----:B------:R-:W-:Y:S01]  /*2320*/  ISETP.GE.AND P0, PT, R134, 0x9, PT ;  /* 0x000000098600780c */ /* 0x000fe20003f06270 */
[----:B------:R-:W-:Y:S02]  /*2330*/  IMAD R13, R14, R121, RZ ;  /* 0x000000790e0d7224 */ /* 0x000fe400078e02ff */
[----:B------:R-:W-:-:S04]  /*2340*/  IMAD.WIDE.U32 R8, R12, R20, R8 ;  /* 0x000000140c087225 */ /* 0x000fc800078e0008 */
[----:B------:R-:W-:Y:S01]  /*2350*/  @!P5 IMAD R15, R24, R120, R13 ;  /* 0x00000078180fd224 */ /* 0x000fe200078e020d */
[----:B------:R-:W-:Y:S01]  /*2360*/  IADD3 R8, P3, P4, R10, R132, R8 ;  /* 0x000000840a087210 */ /* 0x000fe20007c7e008 */
[----:B------:R-:W-:-:S03]  /*2370*/  IMAD.IADD R14, R19, 0x1, R9 ;  /* 0x00000001130e7824 */ /* 0x000fc600078e0209 */
[----:B------:R1:W-:Y:S01]  /*2380*/  @!P5 STG.E.U8 desc[UR36][R4.64], R15 ;  /* 0x0000000f0400d986 */ /* 0x0003e2000c101124 */
[----:B------:R-:W-:Y:S08]  /*2390*/  @P2 BRA `(.L_x_38) ;  /* 0x00000000000c2947 */ /* 0x000ff00003800000 */
[----:B------:R-:W2:Y:S02]  /*23a0*/  LDG.E.U8 R130, desc[UR36][R2.64+0x1] ;  /* 0x0000012402827981 */ /* 0x000ea4000c1e1100 */
[----:B--2---:R-:W-:-:S05]  /*23b0*/  PRMT R12, R130, 0x8880, RZ ;  /* 0x00008880820c7816 */ /* 0x004fca00000000ff */
[----:B------:R-:W-:-:S07]  /*23c0*/  IMAD R13, R12, R121, RZ ;  /* 0x000000790c0d7224 */ /* 0x000fce00078e02ff */
.L_x_38:
[----:B------:R-:W-:Y:S05]  /*23d0*/  BSYNC B1 ;  /* 0x0000000000017941 */ /* 0x000fea0003800000 */
.L_x_37:
[C---:B------:R-:W-:Y:S01]  /*23e0*/  ISETP.LT.OR P5, PT, R0.reuse, 0x1, !P0 ;  /* 0x000000010000780c */ /* 0x040fe200047a1670 */
[----:B------:R-:W-:Y:S01]  /*23f0*/  @!P2 IMAD R25, R25, R120, R13 ;  /* 0x000000781919a224 */ /* 0x000fe200078e020d */
[----:B------:R-:W-:Y:S01]  /*2400*/  BSSY B1, `(.L_x_39) ;  /* 0x000000a000017945 */ /* 0x000fe20003800000 */
[----:B------:R-:W-:Y:S02]  /*2410*/  IADD3.X R9, R11, R133, R14, P3, P4 ;  /* 0x000000850b097210 */ /* 0x000fe40001fe840e */
[C---:B------:R-:W-:Y:S01]  /*2420*/  ISETP.LT.OR P3, PT, R0.reuse, 0x2, !P0 ;  /* 0x000000020000780c */ /* 0x040fe20004761670 */
[----:B------:R2:W-:Y:S01]  /*2430*/  @!P2 STG.E.U8 desc[UR36][R4.64+0x1], R25 ;  /* 0x000001190400a986 */ /* 0x0005e2000c101124 */
[C---:B------:R-:W-:Y:S02]  /*2440*/  ISETP.LT.OR P4, PT, R0.reuse, 0x9, !P1 ;  /* 0x000000090000780c */ /* 0x040fe40004f81670 */
[----:B------:R-:W-:-:S04]  /*2450*/  ISETP.LT.OR P2, PT, R0, 0xa, !P1 ;  /* 0x0000000a0000780c */ /* 0x000fc80004f41670 */
[----:B------:R-:W-:Y:S09]  /*2460*/  @P5 BRA `(.L_x_40) ;  /* 0x00000000000c5947 */ /* 0x000ff20003800000 */
[----:B------:R-:W3:Y:S02]  /*2470*/  LDG.E.U8 R130, desc[UR36][R8.64] ;  /* 0x0000002408827981 */ /* 0x000ee4000c1e1100 */
[----:B---3--:R-:W-:-:S05]  /*2480*/  PRMT R10, R130, 0x8880, RZ ;  /* 0x00008880820a7816 */ /* 0x008fca00000000ff */
[----:B------:R-:W-:-:S07]  /*2490*/  IMAD R13, R10, R121, RZ ;  /* 0x000000790a0d7224 */ /* 0x000fce00078e02ff */
.L_x_40:
[----:B------:R-:W-:Y:S05]  /*24a0*/  BSYNC B1 ;  /* 0x0000000000017941 */ /* 0x000fea0003800000 */
.L_x_39:
[----:B------:R-:W-:Y:S01]  /*24b0*/  @!P5 IMAD R11, R26, R120, R13 ;  /* 0x000000781a0bd224 */ /* 0x000fe200078e020d */
[----:B------:R-:W-:Y:S04]  /*24c0*/  BSSY B1, `(.L_x_41) ;  /* 0x0000006000017945 */ /* 0x000fe80003800000 */
[----:B------:R3:W-:Y:S01]  /*24d0*/  @!P5 STG.E.U8 desc[UR36][R6.64], R11 ;  /* 0x0000000b0600d986 */ /* 0x0007e2000c101124 */
[----:B------:R-:W-:Y:S05]  /*24e0*/  @P3 BRA `(.L_x_42) ;  /* 0x00000000000c3947 */ /* 0x000fea0003800000 */
[----:B------:R-:W4:Y:S02]  /*24f0*/  LDG.E.U8 R130, desc[UR36][R8.64+0x1] ;  /* 0x0000012408827981 */ /* 0x000f24000c1e1100 */
[----:B----4-:R-:W-:-:S05]  /*2500*/  PRMT R10, R130, 0x8880, RZ ;  /* 0x00008880820a7816 */ /* 0x010fca00000000ff */
[----:B------:R-:W-:-:S07]  /*2510*/  IMAD R13, R10, R121, RZ ;  /* 0x000000790a0d7224 */ /* 0x000fce00078e02ff */
.L_x_42:
[----:B------:R-:W-:Y:S05]  /*2520*/  BSYNC B1 ;  /* 0x0000000000017941 */ /* 0x000fea0003800000 */
.L_x_41:
[----:B------:R-:W-:Y:S01]  /*2530*/  @!P3 IMAD R27, R27, R120, R13 ;  /* 0x000000781b1bb224 */ /* 0x000fe200078e020d */
[----:B------:R-:W-:Y:S04]  /*2540*/  BSSY B1, `(.L_x_43) ;  /* 0x0000006000017945 */ /* 0x000fe80003800000 */
[----:B------:R4:W-:Y:S01]  /*2550*/  @!P3 STG.E.U8 desc[UR36][R6.64+0x1], R27 ;  /* 0x0000011b0600b986 */ /* 0x0009e2000c101124 */
[----:B------:R-:W-:Y:S05]  /*2560*/  @P4 BRA `(.L_x_44) ;  /* 0x00000000000c4947 */ /* 0x000fea0003800000 */
[----:B------:R-:W5:Y:S02]  /*2570*/  LDG.E.U8 R130, desc[UR36][R2.64+0x8] ;  /* 0x0000082402827981 */ /* 0x000f64000c1e1100 */
[----:B-----5:R-:W-:-:S05]  /*2580*/  PRMT R10, R130, 0x8880, RZ ;  /* 0x00008880820a7816 */ /* 0x020fca00000000ff */
[----:B------:R-:W-:-:S07]  /*2590*/  IMAD R13, R10, R121, RZ ;  /* 0x000000790a0d7224 */ /* 0x000fce00078e02ff */
.L_x_44:
[----:B------:R-:W-:Y:S05]  /*25a0*/  BSYNC B1 ;  /* 0x0000000000017941 */ /* 0x000fea0003800000 */
.L_x_43:
[----:B---3--:R-:W-:Y:S01]  /*25b0*/  @!P4 IMAD R11, R28, R120, R13 ;  /* 0x000000781c0bc224 */ /* 0x008fe200078e020d */
[----:B------:R-:W-:Y:S04]  /*25c0*/  BSSY B1, `(.L_x_45) ;  /* 0x0000006000017945 */ /* 0x000fe80003800000 */
[----:B------:R3:W-:Y:S01]  /*25d0*/  @!P4 STG.E.U8 desc[UR36][R4.64+0x8], R11 ;  /* 0x0000080b0400c986 */ /* 0x0007e2000c101124 */
[----:B------:R-:W-:Y:S05]  /*25e0*/  @P2 BRA `(.L_x_46) ;  /* 0x00000000000c2947 */ /* 0x000fea0003800000 */
[----:B------:R-:W5:Y:S02]  /*25f0*/  LDG.E.U8 R130, desc[UR36][R2.64+0x9] ;  /* 0x0000092402827981 */ /* 0x000f64000c1e1100 */
[----:B-----5:R-:W-:-:S05]  /*2600*/  PRMT R10, R130, 0x8880, RZ ;  /* 0x00008880820a7816 */ /* 0x020fca00000000ff */
[----:B------:R-:W-:-:S07]  /*2610*/  IMAD R13, R10, R121, RZ ;  /* 0x000000790a0d7224 */ /* 0x000fce00078e02ff */
.L_x_46:
[----:B------:R-:W-:Y:S05]  /*2620*/  BSYNC B1 ;  /* 0x0000000000017941 */ /* 0x000fea0003800000 */
.L_x_45:
[C---:B------:R-:W-:Y:S01]  /*2630*/  ISETP.LT.OR P4, PT, R0.reuse, 0x9, !P0 ;  /* 0x000000090000780c */ /* 0x040fe20004781670 */
[----:B------:R-:W-:Y:S01]  /*2640*/  @!P2 IMAD R29, R29, R120, R13 ;  /* 0x000000781d1da224 */ /* 0x000fe200078e020d */
[----:B------:R-:W-:Y:S01]  /*2650*/  BSSY B1, `(.L_x_47) ;  /* 0x0000009000017945 */ /* 0x000fe20003800000 */
[C---:B------:R-:W-:Y:S02]  /*2660*/  ISETP.LT.OR P3, PT, R0.reuse, 0xa, !P0 ;  /* 0x0000000a0000780c */ /* 0x040fe40004761670 */
[C---:B------:R-:W-:Y:S01]  /*2670*/  ISETP.LT.OR P5, PT, R0.reuse, 0x11, !P1 ;  /* 0x000000110000780c */ /* 0x040fe20004fa1670 */
[----:B------:R0:W-:Y:S01]  /*2680*/  @!P2 STG.E.U8 desc[UR36][R4.64+0x9], R29 ;  /* 0x0000091d0400a986 */ /* 0x0001e2000c101124 */
[----:B------:R-:W-:-:S06]  /*2690*/  ISETP.LT.OR P2, PT, R0, 0x12, !P1 ;  /* 0x000000120000780c */ /* 0x000fcc0004f41670 */
[----:B------:R-:W-:Y:S07]  /*26a0*/  @P4 BRA `(.L_x_48) ;  /* 0x00000000000c4947 */ /* 0x000fee0003800000 */
[----:B------:R-:W5:Y:S02]  /*26b0*/  LDG.E.U8 R130, desc[UR36][R8.64+0x8] ;  /* 0x0000082408827981 */ /* 0x000f64000c1e1100 */
[----:B-----5:R-:W-:-:S05]  /*26c0*/  PRMT R10, R130, 0x8880, RZ ;  /* 0x00008880820a7816 */ /* 0x020fca00000000ff */
[----:B------:R-:W-:-:S07]  /*26d0*/  IMAD R13, R10, R121, RZ ;  /* 0x000000790a0d7224 */ /* 0x000fce00078e02ff */
.L_x_48:
[----:B------:R-:W-:Y:S05]  /*26e0*/  BSYNC B1 ;  /* 0x0000000000017941 */ /* 0x000fea0003800000 */
.L_x_47:
[----:B---3--:R-:W-:Y:S01]  /*26f0*/  @!P4 IMAD R11, R30, R120, R13 ;  /* 0x000000781e0bc224 */ /* 0x008fe200078e020d */
[----:B------:R-:W-:Y:S04]  /*2700*/  BSSY B1, `(.L_x_49) ;  /* 0x0000006000017945 */ /* 0x000fe80003800000 */
[----:B------:R3:W-:Y:S01]  /*2710*/  @!P4 STG.E.U8 desc[UR36][R6.64+0x8], R11 ;  /* 0x0000080b0600c986 */ /* 0x0007e2000c101124 */
[----:B------:R-:W-:Y:S05]  /*2720*/  @P3 BRA `(.L_x_50) ;  /* 0x00000000000c3947 */ /* 0x000fea0003800000 */
[----:B------:R-:W5:Y:S02]  /*2730*/  LDG.E.U8 R130, desc[UR36][R8.64+0x9] ;  /* 0x0000092408827981 */ /* 0x000f64000c1e1100 */
[----:B-----5:R-:W-:-:S05]  /*2740*/  PRMT R10, R130, 0x8880, RZ ;  /* 0x00008880820a7816 */ /* 0x020fca00000000ff */
[----:B------:R-:W-:-:S07]  /*2750*/  IMAD R13, R10, R121, RZ ;  /* 0x000000790a0d7224 */ /* 0x000fce00078e02ff */
.L_x_50:
[----:B------:R-:W-:Y:S05]  /*2760*/  BSYNC B1 ;  /* 0x0000000000017941 */ /* 0x000fea0003800000 */
.L_x_49:
[----:B------:R-:W-:Y:S01]  /*2770*/  @!P3 IMAD R31, R31, R120, R13 ;  /* 0x000000781f1fb224 */ /* 0x000fe200078e020d */
[----:B------:R-:W-:Y:S04]  /*2780*/  BSSY B1, `(.L_x_51) ;  /* 0x0000006000017945 */ /* 0x000fe80003800000 */
[----:B------:R0:W-:Y:S01]  /*2790*/  @!P3 STG.E.U8 desc[UR36][R6.64+0x9], R31 ;  /* 0x0000091f0600b986 */ /* 0x0001e2000c101124 */
[----:B------:R-:W-:Y:S05]  /*27a0*/  @P5 BRA `(.L_x_52) ;  /* 0x00000000000c5947 */ /* 0x000fea0003800000 */
[----:B------:R-:W5:Y:S02]  /*27b0*/  LDG.E.U8 R130, desc[UR36][R2.64+0x10] ;  /* 0x0000102402827981 */ /* 0x000f64000c1e1100 */
[----:B-----5:R-:W-:-:S05]  /*27c0*/  PRMT R10, R130, 0x8880, RZ ;  /* 0x00008880820a7816 */ /* 0x020fca00000000ff */
[----:B------:R-:W-:-:S07]  /*27d0*/  IMAD R13, R10, R121, RZ ;  /* 0x000000790a0d7224 */ /* 0x000fce00078e02ff */
.L_x_52:
[----:B------:R-:W-:Y:S05]  /*27e0*/  BSYNC B1 ;  /* 0x0000000000017941 */ /* 0x000fea0003800000 */
.L_x_51:
[----:B---3--:R-:W-:Y:S01]  /*27f0*/  @!P5 IMAD R11, R32, R120, R13 ;  /* 0x00000078200bd224 */ /* 0x008fe200078e020d */
[----:B------:R-:W-:Y:S04]  /*2800*/  BSSY B1, `(.L_x_53) ;  /* 0x0000006000017945 */ /* 0x000fe80003800000 */
[----:B------:R3:W-:Y:S01]  /*2810*/  @!P5 STG.E.U8 desc[UR36][R4.64+0x10], R11 ;  /* 0x0000100b0400d986 */ /* 0x0007e2000c101124 */
[----:B------:R-:W-:Y:S05]  /*2820*/  @P2 BRA `(.L_x_54) ;  /* 0x00000000000c2947 */ /* 0x000fea0003800000 */
[----:B------:R-:W5:Y:S02]  /*2830*/  LDG.E.U8 R130, desc[UR36][R2.64+0x11] ;  /* 0x0000112402827981 */ /* 0x000f64000c1e1100 */
[----:B-----5:R-:W-:-:S05]  /*2840*/  PRMT R10, R130, 0x8880, RZ ;  /* 0x00008880820a7816 */ /* 0x020fca00000000ff */
[----:B------:R-:W-:-:S07]  /*2850*/  IMAD R13, R10, R121, RZ ;  /* 0x000000790a0d7224 */ /* 0x000fce00078e02ff */
.L_x_54:
[----:B------:R-:W-:Y:S05]  /*2860*/  BSYNC B1 ;  /* 0x0000000000017941 */ /* 0x000fea0003800000 */
.L_x_53:
        /* <DEDUP_REMOVED lines=11> */
.L_x_56:
[----:B------:R-:W-:Y:S05]  /*2920*/  BSYNC B1 ;  /* 0x0000000000017941 */ /* 0x000fea0003800000 */
.L_x_55:
[----:B---3--:R-:W-:Y:S01]  /*2930*/  @!P4 IMAD R11, R34, R120, R13 ;  /* 0x00000078220bc224 */ /* 0x008fe200078e020d */
[----:B------:R-:W-:Y:S04]  /*2940*/  BSSY B1, `(.L_x_57) ;  /* 0x0000006000017945 */ /* 0x000fe80003800000 */
[----:B------:R3:W-:Y:S01]  /*2950*/  @!P4 STG.E.U8 desc[UR36][R6.64+0x10], R11 ;  /* 0x0000100b0600c986 */ /* 0x0007e2000c101124 */
[----:B------:R-:W-:Y:S05]  /*2960*/  @P3 BRA `(.L_x_58) ;  /* 0x00000000000c3947 */ /* 0x000fea0003800000 */
[----:B------:R-:W5:Y:S02]  /*2970*/  LDG.E.U8 R130, desc[UR36][R8.64+0x11] ;  /* 0x0000112408827981 */ /* 0x000f64000c1e1100 */
[----:B-----5:R-:W-:-:S05]  /*2980*/  PRMT R10, R130, 0x8880, RZ ;  /* 0x00008880820a7816 */ /* 0x020fca00000000ff */
[----:B------:R-:W-:-:S07]  /*2990*/  IMAD R13, R10, R121, RZ ;  /* 0x000000790a0d7224 */ /* 0x000fce00078e02ff */
.L_x_58:
[----:B------:R-:W-:Y:S05]  /*29a0*/  BSYNC B1 ;  /* 0x0000000000017941 */ /* 0x000fea0003800000 */
.L_x_57:
[----:B------:R-:W-:Y:S01]  /*29b0*/  @!P3 IMAD R35, R35, R120, R13 ;  /* 0x000000782323b224 */ /* 0x000fe200078e020d */
[----:B------:R-:W-:Y:S04]  /*29c0*/  BSSY B1, `(.L_x_59) ;  /* 0x0000006000017945 */ /* 0x000fe80003800000 */
[----:B------:R0:W-:Y:S01]  /*29d0*/  @!P3 STG.E.U8 desc[UR36][R6.64+0x11], R35 ;  /* 0x000011230600b986 */ /* 0x0001e2000c101124 */
[----:B------:R-:W-:Y:S05]  /*29e0*/  @P5 BRA `(.L_x_60) ;  /* 0x00000000000c5947 */ /* 0x000fea0003800000 */
[----:B------:R-:W5:Y:S02]  /*29f0*/  LDG.E.U8 R130, desc[UR36][R2.64+0x18] ;  /* 0x0000182402827981 */ /* 0x000f64000c1e1100 */
[----:B-----5:R-:W-:-:S05]  /*2a00*/  PRMT R10, R130, 0x8880, RZ ;  /* 0x00008880820a7816 */ /* 0x020fca00000000ff */
[----:B------:R-:W-:-:S07]  /*2a10*/  IMAD R13, R10, R121, RZ ;  /* 0x000000790a0d7224 */ /* 0x000fce00078e02ff */
.L_x_60:
[----:B------:R-:W-:Y:S05]  /*2a20*/  BSYNC B1 ;  /* 0x0000000000017941 */ /* 0x000fea0003800000 */
.L_x_59:
[----:B---3--:R-:W-:Y:S01]  /*2a30*/  @!P5 IMAD R11, R36, R120, R13 ;  /* 0x00000078240bd224 */ /* 0x008fe200078e020d */
[----:B------:R-:W-:Y:S04]  /*2a40*/  BSSY B1, `(.L_x_61) ;  /* 0x0000006000017945 */ /* 0x000fe80003800000 */
[----:B------:R3:W-:Y:S01]  /*2a50*/  @!P5 STG.E.U8 desc[UR36][R4.64+0x18], R11 ;  /* 0x0000180b0400d986 */ /* 0x0007e2000c101124 */
[----:B------:R-:W-:Y:S05]  /*2a60*/  @P2 BRA `(.L_x_62) ;  /* 0x00000000000c2947 */ /* 0x000fea0003800000 */
[----:B------:R-:W5:Y:S02]  /*2a70*/  LDG.E.U8 R130, desc[UR36][R2.64+0x19] ;  /* 0x0000192402827981 */ /* 0x000f64000c1e1100 */
[----:B-----5:R-:W-:-:S05]  /*2a80*/  PRMT R10, R130, 0x8880, RZ ;  /* 0x00008880820a7816 */ /* 0x020fca00000000ff */
[----:B------:R-:W-:-:S07]  /*2a90*/  IMAD R13, R10, R121, RZ ;  /* 0x000000790a0d7224 */ /* 0x000fce00078e02ff */
.L_x_62:
[----:B------:R-:W-:Y:S05]  /*2aa0*/  BSYNC B1 ;  /* 0x0000000000017941 */ /* 0x000fea0003800000 */
.L_x_61:
        /* <DEDUP_REMOVED lines=11> */
.L_x_64:
[----:B------:R-:W-:Y:S05]  /*2b60*/  BSYNC B1 ;  /* 0x0000000000017941 */ /* 0x000fea0003800000 */
.L_x_63:
[----:B---3--:R-:W-:Y:S01]  /*2b70*/  @!P4 IMAD R11, R38, R120, R13 ;  /* 0x00000078260bc224 */ /* 0x008fe200078e020d */
[----:B------:R-:W-:Y:S04]  /*2b80*/  BSSY B1, `(.L_x_65) ;  /* 0x0000006000017945 */ /* 0x000fe80003800000 */
[----:B------:R3:W-:Y:S01]  /*2b90*/  @!P4 STG.E.U8 desc[UR36][R6.64+0x18], R11 ;  /* 0x0000180b0600c986 */ /* 0x0007e2000c101124 */
[----:B------:R-:W-:Y:S05]  /*2ba0*/  @P3 BRA `(.L_x_66) ;  /* 0x00000000000c3947 */ /* 0x000fea0003800000 */
[----:B------:R-:W5:Y:S02]  /*2bb0*/  LDG.E.U8 R130, desc[UR36][R8.64+0x19] ;  /* 0x0000192408827981 */ /* 0x000f64000c1e1100 */
[----:B-----5:R-:W-:-:S05]  /*2bc0*/  PRMT R10, R130, 0x8880, RZ ;  /* 0x00008880820a7816 */ /* 0x020fca00000000ff */
[----:B------:R-:W-:-:S07]  /*2bd0*/  IMAD R13, R10, R121, RZ ;  /* 0x000000790a0d7224 */ /* 0x000fce00078e02ff */
.L_x_66:
[----:B------:R-:W-:Y:S05]  /*2be0*/  BSYNC B1 ;  /* 0x0000000000017941 */ /* 0x000fea0003800000 */
.L_x_65:
[----:B------:R-:W-:Y:S01]  /*2bf0*/  @!P3 IMAD R39, R39, R120, R13 ;  /* 0x000000782727b224 */ /* 0x000fe200078e020d */
[----:B------:R-:W-:Y:S04]  /*2c00*/  BSSY B1, `(.L_x_67) ;  /* 0x0000006000017945 */ /* 0x000fe80003800000 */
[----:B------:R0:W-:Y:S01]  /*2c10*/  @!P3 STG.E.U8 desc[UR36][R6.64+0x19], R39 ;  /* 0x000019270600b986 */ /* 0x0001e2000c101124 */
[----:B------:R-:W-:Y:S05]  /*2c20*/  @P5 BRA `(.L_x_68) ;  /* 0x00000000000c5947 */ /* 0x000fea0003800000 */
[----:B------:R-:W5:Y:S02]  /*2c30*/  LDG.E.U8 R130, desc[UR36][R2.64+0x20] ;  /* 0x0000202402827981 */ /* 0x000f64000c1e1100 */
[----:B-----5:R-:W-:-:S05]  /*2c40*/  PRMT R10, R130, 0x8880, RZ ;  /* 0x00008880820a7816 */ /* 0x020fca00000000ff */
[----:B------:R-:W-:-:S07]  /*2c50*/  IMAD R13, R10, R121, RZ ;  /* 0x000000790a0d7224 */ /* 0x000fce00078e02ff */
.L_x_68:
[----:B------:R-:W-:Y:S05]  /*2c60*/  BSYNC B1 ;  /* 0x0000000000017941 */ /* 0x000fea0003800000 */
.L_x_67:
[----:B---3--:R-:W-:Y:S01]  /*2c70*/  @!P5 IMAD R11, R40, R120, R13 ;  /* 0x00000078280bd224 */ /* 0x008fe200078e020d */
[----:B------:R-:W-:Y:S04]  /*2c80*/  BSSY B1, `(.L_x_69) ;  /* 0x0000006000017945 */ /* 0x000fe80003800000 */
[----:B------:R3:W-:Y:S01]  /*2c90*/  @!P5 STG.E.U8 desc[UR36][R4.64+0x20], R11 ;  /* 0x0000200b0400d986 */ /* 0x0007e2000c101124 */
[----:B------:R-:W-:Y:S05]  /*2ca0*/  @P2 BRA `(.L_x_70) ;  /* 0x00000000000c2947 */ /* 0x000fea0003800000 */
[----:B------:R-:W5:Y:S02]  /*2cb0*/  LDG.E.U8 R130, desc[UR36][R2.64+0x21] ;  /* 0x0000212402827981 */ /* 0x000f64000c1e1100 */
[----:B-----5:R-:W-:-:S05]  /*2cc0*/  PRMT R10, R130, 0x8880, RZ ;  /* 0x00008880820a7816 */ /* 0x020fca00000000ff */
[----:B------:R-:W-:-:S07]  /*2cd0*/  IMAD R13, R10, R121, RZ ;  /* 0x000000790a0d7224 */ /* 0x000fce00078e02ff */
.L_x_70:
[----:B------:R-:W-:Y:S05]  /*2ce0*/  BSYNC B1 ;  /* 0x0000000000017941 */ /* 0x000fea0003800000 */
.L_x_69:
        /* <DEDUP_REMOVED lines=11> */
.L_x_72:
[----:B------:R-:W-:Y:S05]  /*2da0*/  BSYNC B1 ;  /* 0x0000000000017941 */ /* 0x000fea0003800000 */
.L_x_71:
[----:B---3--:R-:W-:Y:S01]  /*2db0*/  @!P4 IMAD R11, R42, R120, R13 ;  /* 0x000000782a0bc224 */ /* 0x008fe200078e020d */
[----:B------:R-:W-:Y:S04]  /*2dc0*/  BSSY B1, `(.L_x_73) ;  /* 0x0000006000017945 */ /* 0x000fe80003800000 */
[----:B------:R3:W-:Y:S01]  /*2dd0*/  @!P4 STG.E.U8 desc[UR36][R6.64+0x20], R11 ;  /* 0x0000200b0600c986 */ /* 0x0007e2000c101124 */
[----:B------:R-:W-:Y:S05]  /*2de0*/  @P3 BRA `(.L_x_74) ;  /* 0x00000000000c3947 */ /* 0x000fea0003800000 */
[----:B------:R-:W5:Y:S02]  /*2df0*/  LDG.E.U8 R130, desc[UR36][R8.64+0x21] ;  /* 0x0000212408827981 */ /* 0x000f64000c1e1100 */
[----:B-----5:R-:W-:-:S05]  /*2e00*/  PRMT R10, R130, 0x8880, RZ ;  /* 0x00008880820a7816 */ /* 0x020fca00000000ff */
[----:B------:R-:W-:-:S07]  /*2e10*/  IMAD R13, R10, R121, RZ ;  /* 0x000000790a0d7224 */ /* 0x000fce00078e02ff */
.L_x_74:
[----:B------:R-:W-:Y:S05]  /*2e20*/  BSYNC B1 ;  /* 0x0000000000017941 */ /* 0x000fea0003800000 */
.L_x_73:
[----:B------:R-:W-:Y:S01]  /*2e30*/  @!P3 IMAD R43, R43, R120, R13 ;  /* 0x000000782b2bb224 */ /* 0x000fe200078e020d */
[----:B------:R-:W-:Y:S04]  /*2e40*/  BSSY B1, `(.L_x_75) ;  /* 0x0000006000017945 */ /* 0x000fe80003800000 */
[----:B------:R0:W-:Y:S01]  /*2e50*/  @!P3 STG.E.U8 desc[UR36][R6.64+0x21], R43 ;  /* 0x0000212b0600b986 */ /* 0x0001e2000c101124 */
[----:B------:R-:W-:Y:S05]  /*2e60*/  @P5 BRA `(.L_x_76) ;  /* 0x00000000000c5947 */ /* 0x000fea0003800000 */
[----:B------:R-:W5:Y:S02]  /*2e70*/  LDG.E.U8 R130, desc[UR36][R2.64+0x28] ;  /* 0x0000282402827981 */ /* 0x000f64000c1e1100 */
[----:B-----5:R-:W-:-:S05]  /*2e80*/  PRMT R10, R130, 0x8880, RZ ;  /* 0x00008880820a7816 */ /* 0x020fca00000000ff */
[----:B------:R-:W-:-:S07]  /*2e90*/  IMAD R13, R10, R121, RZ ;  /* 0x000000790a0d7224 */ /* 0x000fce00078e02ff */
.L_x_76:
[----:B------:R-:W-:Y:S05]  /*2ea0*/  BSYNC B1 ;  /* 0x0000000000017941 */ /* 0x000fea0003800000 */
.L_x_75:
[----:B---3--:R-:W-:Y:S01]  /*2eb0*/  @!P5 IMAD R11, R44, R120, R13 ;  /* 0x000000782c0bd224 */ /* 0x008fe200078e020d */
[----:B------:R-:W-:Y:S04]  /*2ec0*/  BSSY B1, `(.L_x_77) ;  /* 0x0000006000017945 */ /* 0x000fe80003800000 */
[----:B------:R3:W-:Y:S01]  /*2ed0*/  @!P5 STG.E.U8 desc[UR36][R4.64+0x28], R11 ;  /* 0x0000280b0400d986 */ /* 0x0007e2000c101124 */
[----:B------:R-:W-:Y:S05]  /*2ee0*/  @P2 BRA `(.L_x_78) ;  /* 0x00000000000c2947 */ /* 0x000fea0003800000 */
[----:B------:R-:W5:Y:S02]  /*2ef0*/  LDG.E.U8 R130, desc[UR36][R2.64+0x29] ;  /* 0x0000292402827981 */ /* 0x000f64000c1e1100 */
[----:B-----5:R-:W-:-:S05]  /*2f00*/  PRMT R10, R130, 0x8880, RZ ;  /* 0x00008880820a7816 */ /* 0x020fca00000000ff */
[----:B------:R-:W-:-:S07]  /*2f10*/  IMAD R13, R10, R121, RZ ;  /* 0x000000790a0d7224 */ /* 0x000fce00078e02ff */
.L_x_78:
[----:B------:R-:W-:Y:S05]  /*2f20*/  BSYNC B1 ;  /* 0x0000000000017941 */ /* 0x000fea0003800000 */
.L_x_77:
        /* <DEDUP_REMOVED lines=11> */
.L_x_80:
[----:B------:R-:W-:Y:S05]  /*2fe0*/  BSYNC B1 ;  /* 0x0000000000017941 */ /* 0x000fea0003800000 */
.L_x_79:
[----:B---3--:R-:W-:Y:S01]  /*2ff0*/  @!P4 IMAD R11, R46, R120, R13 ;  /* 0x000000782e0bc224 */ /* 0x008fe200078e020d */
[----:B------:R-:W-:Y:S04]  /*3000*/  BSSY B1, `(.L_x_81) ;  /* 0x0000006000017945 */ /* 0x000fe80003800000 */
[----:B------:R3:W-:Y:S01]  /*3010*/  @!P4 STG.E.U8 desc[UR36][R6.64+0x28], R11 ;  /* 0x0000280b0600c986 */ /* 0x0007e2000c101124 */
[----:B------:R-:W-:Y:S05]  /*3020*/  @P3 BRA `(.L_x_82) ;  /* 0x00000000000c3947 */ /* 0x000fea0003800000 */
[----:B------:R-:W5:Y:S02]  /*3030*/  LDG.E.U8 R130, desc[UR36][R8.64+0x29] ;  /* 0x0000292408827981 */ /* 0x000f64000c1e1100 */
[----:B-----5:R-:W-:-:S05]  /*3040*/  PRMT R10, R130, 0x8880, RZ ;  /* 0x00008880820a7816 */ /* 0x020fca00000000ff */
[----:B------:R-:W-:-:S07]  /*3050*/  IMAD R13, R10, R121, RZ ;  /* 0x000000790a0d7224 */ /* 0x000fce00078e02ff */
.L_x_82:
[----:B------:R-:W-:Y:S05]  /*3060*/  BSYNC B1 ;  /* 0x0000000000017941 */ /* 0x000fea0003800000 */
.L_x_81:
[----:B------:R-:W-:Y:S01]  /*3070*/  @!P3 IMAD R47, R47, R120, R13 ;  /* 0x000000782f2fb224 */ /* 0x000fe200078e020d */
[----:B------:R-:W-:Y:S04]  /*3080*/  BSSY B1, `(.L_x_83) ;  /* 0x0000006000017945 */ /* 0x000fe80003800000 */
[----:B------:R0:W-:Y:S01]  /*3090*/  @!P3 STG.E.U8 desc[UR36][R6.64+0x29], R47 ;  /* 0x0000292f0600b986 */ /* 0x0001e2000c101124 */
[----:B------:R-:W-:Y:S05]  /*30a0*/  @P5 BRA `(.L_x_84) ;  /* 0x00000000000c5947 */ /* 0x000fea0003800000 */
[----:B------:R-:W5:Y:S02]  /*30b0*/  LDG.E.U8 R130, desc[UR36][R2.64+0x30] ;  /* 0x0000302402827981 */ /* 0x000f64000c1e1100 */
[----:B-----5:R-:W-:-:S05]  /*30c0*/  PRMT R10, R130, 0x8880, RZ ;  /* 0x00008880820a7816 */ /* 0x020fca00000000ff */
[----:B------:R-:W-:-:S07]  /*30d0*/  IMAD R13, R10, R121, RZ ;  /* 0x000000790a0d7224 */ /* 0x000fce00078e02ff */
.L_x_84:
[----:B------:R-:W-:Y:S05]  /*30e0*/  BSYNC B1 ;  /* 0x0000000000017941 */ /* 0x000fea0003800000 */
.L_x_83:
[----:B---3--:R-:W-:Y:S01]  /*30f0*/  @!P5 IMAD R11, R48, R120, R13 ;  /* 0x00000078300bd224 */ /* 0x008fe200078e020d */
[----:B------:R-:W-:Y:S04]  /*3100*/  BSSY B1, `(.L_x_85) ;  /* 0x0000006000017945 */ /* 0x000fe80003800000 */
[----:B------:R3:W-:Y:S01]  /*3110*/  @!P5 STG.E.U8 desc[UR36][R4.64+0x30], R11 ;  /* 0x0000300b0400d986 */ /* 0x0007e2000c101124 */
[----:B------:R-:W-:Y:S05]  /*3120*/  @P2 BRA `(.L_x_86) ;  /* 0x00000000000c2947 */ /* 0x000fea0003800000 */
[----:B------:R-:W5:Y:S02]  /*3130*/  LDG.E.U8 R130, desc[UR36][R2.64+0x31] ;  /* 0x0000312402827981 */ /* 0x000f64000c1e1100 */
[----:B-----5:R-:W-:-:S05]  /*3140*/  PRMT R10, R130, 0x8880, RZ ;  /* 0x00008880820a7816 */ /* 0x020fca00000000ff */
[----:B------:R-:W-:-:S07]  /*3150*/  IMAD R13, R10, R121, RZ ;  /* 0x000000790a0d7224 */ /* 0x000fce00078e02ff */
.L_x_86:
[----:B------:R-:W-:Y:S05]  /*3160*/  BSYNC B1 ;  /* 0x0000000000017941 */ /* 0x000fea0003800000 */
.L_x_85:
        /* <DEDUP_REMOVED lines=11> */
.L_x_88:
[----:B------:R-:W-:Y:S05]  /*3220*/  BSYNC B1 ;  /* 0x0000000000017941 */ /* 0x000fea0003800000 */
.L_x_87:
[----:B---3--:R-:W-:Y:S01]  /*3230*/  @!P4 IMAD R11, R50, R120, R13 ;  /* 0x00000078320bc224 */ /* 0x008fe200078e020d */
[----:B------:R-:W-:Y:S04]  /*3240*/  BSSY B1, `(.L_x_89) ;  /* 0x0000006000017945 */ /* 0x000fe80003800000 */
[----:B------:R3:W-:Y:S01]  /*3250*/  @!P4 STG.E.U8 desc[UR36][R6.64+0x30], R11 ;  /* 0x0000300b0600c986 */ /* 0x0007e2000c101124 */
[----:B------:R-:W-:Y:S05]  /*3260*/  @P3 BRA `(.L_x_90) ;  /* 0x00000000000c3947 */ /* 0x000fea0003800000 */
[----:B------:R-:W5:Y:S02]  /*3270*/  LDG.E.U8 R130, desc[UR36][R8.64+0x31] ;  /* 0x0000312408827981 */ /* 0x000f64000c1e1100 */
[----:B-----5:R-:W-:-:S05]  /*3280*/  PRMT R10, R130, 0x8880, RZ ;  /* 0x00008880820a7816 */ /* 0x020fca00000000ff */
[----:B------:R-:W-:-:S07]  /*3290*/  IMAD R13, R10, R121, RZ ;  /* 0x000000790a0d7224 */ /* 0x000fce00078e02ff */
.L_x_90:
[----:B------:R-:W-:Y:S05]  /*32a0*/  BSYNC B1 ;  /* 0x0000000000017941 */ /* 0x000fea0003800000 */
.L_x_89:
[----:B------:R-:W-:Y:S01]  /*32b0*/  @!P3 IMAD R51, R51, R120, R13 ;  /* 0x000000783333b224 */ /* 0x000fe200078e020d */
[----:B------:R-:W-:Y:S04]  /*32c0*/  BSSY B1, `(.L_x_91) ;  /* 0x0000006000017945 */ /* 0x000fe80003800000 */
[----:B------:R0:W-:Y:S01]  /*32d0*/  @!P3 STG.E.U8 desc[UR36][R6.64+0x31], R51 ;  /* 0x000031330600b986 */ /* 0x0001e2000c101124 */
[----:B------:R-:W-:Y:S05]  /*32e0*/  @P5 BRA `(.L_x_92) ;  /* 0x00000000000c5947 */ /* 0x000fea0003800000 */
[----:B------:R-:W5:Y:S02]  /*32f0*/  LDG.E.U8 R130, desc[UR36][R2.64+0x38] ;  /* 0x0000382402827981 */ /* 0x000f64000c1e1100 */
[----:B-----5:R-:W-:-:S05]  /*3300*/  PRMT R10, R130, 0x8880, RZ ;  /* 0x00008880820a7816 */ /* 0x020fca00000000ff */
[----:B------:R-:W-:-:S07]  /*3310*/  IMAD R13, R10, R121, RZ ;  /* 0x000000790a0d7224 */ /* 0x000fce00078e02ff */
.L_x_92:
[----:B------:R-:W-:Y:S05]  /*3320*/  BSYNC B1 ;  /* 0x0000000000017941 */ /* 0x000fea0003800000 */
.L_x_91:
[----:B---3--:R-:W-:Y:S01]  /*3330*/  @!P5 IMAD R11, R52, R120, R13 ;  /* 0x00000078340bd224 */ /* 0x008fe200078e020d */
[----:B------:R-:W-:Y:S04]  /*3340*/  BSSY B1, `(.L_x_93) ;  /* 0x0000006000017945 */ /* 0x000fe80003800000 */
[----:B------:R3:W-:Y:S01]  /*3350*/  @!P5 STG.E.U8 desc[UR36][R4.64+0x38], R11 ;  /* 0x0000380b0400d986 */ /* 0x0007e2000c101124 */
[----:B------:R-:W-:Y:S05]  /*3360*/  @P2 BRA `(.L_x_94) ;  /* 0x00000000000c2947 */ /* 0x000fea0003800000 */
[----:B------:R-:W5:Y:S02]  /*3370*/  LDG.E.U8 R130, desc[UR36][R2.64+0x39] ;  /* 0x0000392402827981 */ /* 0x000f64000c1e1100 */
[----:B-----5:R-:W-:-:S05]  /*3380*/  PRMT R10, R130, 0x8880, RZ ;  /* 0x00008880820a7816 */ /* 0x020fca00000000ff */
[----:B------:R-:W-:-:S07]  /*3390*/  IMAD R13, R10, R121, RZ ;  /* 0x000000790a0d7224 */ /* 0x000fce00078e02ff */
.L_x_94:
[----:B------:R-:W-:Y:S05]  /*33a0*/  BSYNC B1 ;  /* 0x0000000000017941 */ /* 0x000fea0003800000 */
.L_x_93:
        /* <DEDUP_REMOVED lines=11> */
.L_x_96:
[----:B------:R-:W-:Y:S05]  /*3460*/  BSYNC B1 ;  /* 0x0000000000017941 */ /* 0x000fea0003800000 */
.L_x_95:
[----:B---3--:R-:W-:Y:S01]  /*3470*/  @!P4 IMAD R11, R54, R120, R13 ;  /* 0x00000078360bc224 */ /* 0x008fe200078e020d */
[----:B------:R-:W-:Y:S04]  /*3480*/  BSSY B1, `(.L_x_97) ;  /* 0x0000006000017945 */ /* 0x000fe80003800000 */
[----:B------:R3:W-:Y:S01]  /*3490*/  @!P4 STG.E.U8 desc[UR36][R6.64+0x38], R11 ;  /* 0x0000380b0600c986 */ /* 0x0007e2000c101124 */
[----:B------:R-:W-:Y:S05]  /*34a0*/  @P3 BRA `(.L_x_98) ;  /* 0x00000000000c3947 */ /* 0x000fea0003800000 */
[----:B------:R-:W5:Y:S02]  /*34b0*/  LDG.E.U8 R130, desc[UR36][R8.64+0x39] ;  /* 0x0000392408827981 */ /* 0x000f64000c1e1100 */
[----:B-----5:R-:W-:-:S05]  /*34c0*/  PRMT R10, R130, 0x8880, RZ ;  /* 0x00008880820a7816 */ /* 0x020fca00000000ff */
[----:B------:R-:W-:-:S07]  /*34d0*/  IMAD R13, R10, R121, RZ ;  /* 0x000000790a0d7224 */ /* 0x000fce00078e02ff */
.L_x_98:
[----:B------:R-:W-:Y:S05]  /*34e0*/  BSYNC B1 ;  /* 0x0000000000017941 */ /* 0x000fea0003800000 */
.L_x_97:
[----:B------:R-:W-:Y:S01]  /*34f0*/  @!P3 IMAD R55, R55, R120, R13 ;  /* 0x000000783737b224 */ /* 0x000fe200078e020d */
[----:B------:R-:W-:Y:S04]  /*3500*/  BSSY B1, `(.L_x_99) ;  /* 0x0000006000017945 */ /* 0x000fe80003800000 */
[----:B------:R0:W-:Y:S01]  /*3510*/  @!P3 STG.E.U8 desc[UR36][R6.64+0x39], R55 ;  /* 0x000039370600b986 */ /* 0x0001e2000c101124 */
[----:B------:R-:W-:Y:S05]  /*3520*/  @P5 BRA `(.L_x_100) ;  /* 0x00000000000c5947 */ /* 0x000fea0003800000 */
[----:B------:R-:W5:Y:S02]  /*3530*/  LDG.E.U8 R130, desc[UR36][R2.64+0x40] ;  /* 0x0000402402827981 */ /* 0x000f64000c1e1100 */
[----:B-----5:R-:W-:-:S05]  /*3540*/  PRMT R10, R130, 0x8880, RZ ;  /* 0x00008880820a7816 */ /* 0x020fca00000000ff */
[----:B------:R-:W-:-:S07]  /*3550*/  IMAD R13, R10, R121, RZ ;  /* 0x000000790a0d7224 */ /* 0x000fce00078e02ff */
.L_x_100:
[----:B------:R-:W-:Y:S05]  /*3560*/  BSYNC B1 ;  /* 0x0000000000017941 */ /* 0x000fea0003800000 */
.L_x_99:
[----:B---3--:R-:W-:Y:S01]  /*3570*/  @!P5 IMAD R11, R56, R120, R13 ;  /* 0x00000078380bd224 */ /* 0x008fe200078e020d */
[----:B------:R-:W-:Y:S04]  /*3580*/  BSSY B1, `(.L_x_101) ;  /* 0x0000006000017945 */ /* 0x000fe80003800000 */
[----:B------:R3:W-:Y:S01]  /*3590*/  @!P5 STG.E.U8 desc[UR36][R4.64+0x40], R11 ;  /* 0x0000400b0400d986 */ /* 0x0007e2000c101124 */
[----:B------:R-:W-:Y:S05]  /*35a0*/  @P2 BRA `(.L_x_102) ;  /* 0x00000000000c2947 */ /* 0x000fea0003800000 */
[----:B------:R-:W5:Y:S02]  /*35b0*/  LDG.E.U8 R130, desc[UR36][R2.64+0x41] ;  /* 0x0000412402827981 */ /* 0x000f64000c1e1100 */
[----:B-----5:R-:W-:-:S05]  /*35c0*/  PRMT R10, R130, 0x8880, RZ ;  /* 0x00008880820a7816 */ /* 0x020fca00000000ff */
[----:B------:R-:W-:-:S07]  /*35d0*/  IMAD R13, R10, R121, RZ ;  /* 0x000000790a0d7224 */ /* 0x000fce00078e02ff */
.L_x_102:
[----:B------:R-:W-:Y:S05]  /*35e0*/  BSYNC B1 ;  /* 0x0000000000017941 */ /* 0x000fea0003800000 */
.L_x_101:
        /* <DEDUP_REMOVED lines=11> */
.L_x_104:
[----:B------:R-:W-:Y:S05]  /*36a0*/  BSYNC B1 ;  /* 0x0000000000017941 */ /* 0x000fea0003800000 */
.L_x_103:
[----:B---3--:R-:W-:Y:S01]  /*36b0*/  @!P4 IMAD R11, R58, R120, R13 ;  /* 0x000000783a0bc224 */ /* 0x008fe200078e020d */
[----:B------:R-:W-:Y:S04]  /*36c0*/  BSSY B1, `(.L_x_105) ;  /* 0x0000006000017945 */ /* 0x000fe80003800000 */
[----:B------:R3:W-:Y:S01]  /*36d0*/  @!P4 STG.E.U8 desc[UR36][R6.64+0x40], R11 ;  /* 0x0000400b0600c986 */ /* 0x0007e2000c101124 */
[----:B------:R-:W-:Y:S05]  /*36e0*/  @P3 BRA `(.L_x_106) ;  /* 0x00000000000c3947 */ /* 0x000fea0003800000 */
[----:B------:R-:W5:Y:S02]  /*36f0*/  LDG.E.U8 R130, desc[UR36][R8.64+0x41] ;  /* 0x0000412408827981 */ /* 0x000f64000c1e1100 */
[----:B-----5:R-:W-:-:S05]  /*3700*/  PRMT R10, R130, 0x8880, RZ ;  /* 0x00008880820a7816 */ /* 0x020fca00000000ff */
[----:B------:R-:W-:-:S07]  /*3710*/  IMAD R13, R10, R121, RZ ;  /* 0x000000790a0d7224 */ /* 0x000fce00078e02ff */
.L_x_106:
[----:B------:R-:W-:Y:S05]  /*3720*/  BSYNC B1 ;  /* 0x0000000000017941 */ /* 0x000fea0003800000 */
.L_x_105:
[----:B------:R-:W-:Y:S01]  /*3730*/  @!P3 IMAD R59, R59, R120, R13 ;  /* 0x000000783b3bb224 */ /* 0x000fe200078e020d */
[----:B------:R-:W-:Y:S04]  /*3740*/  BSSY B1, `(.L_x_107) ;  /* 0x0000006000017945 */ /* 0x000fe80003800000 */
[----:B------:R0:W-:Y:S01]  /*3750*/  @!P3 STG.E.U8 desc[UR36][R6.64+0x41], R59 ;  /* 0x0000413b0600b986 */ /* 0x0001e2000c101124 */
[----:B------:R-:W-:Y:S05]  /*3760*/  @P5 BRA `(.L_x_108) ;  /* 0x00000000000c5947 */ /* 0x000fea0003800000 */
[----:B------:R-:W5:Y:S02]  /*3770*/  LDG.E.U8 R130, desc[UR36][R2.64+0x48] ;  /* 0x0000482402827981 */ /* 0x000f64000c1e1100 */
[----:B-----5:R-:W-:-:S05]  /*3780*/  PRMT R10, R130, 0x8880, RZ ;  /* 0x00008880820a7816 */ /* 0x020fca00000000ff */
[----:B------:R-:W-:-:S07]  /*3790*/  IMAD R13, R10, R121, RZ ;  /* 0x000000790a0d7224 */ /* 0x000fce00078e02ff */
.L_x_108:
[----:B------:R-:W-:Y:S05]  /*37a0*/  BSYNC B1 ;  /* 0x0000000000017941 */ /* 0x000fea0003800000 */
.L_x_107:
[----:B---3--:R-:W-:Y:S01]  /*37b0*/  @!P5 IMAD R11, R60, R120, R13 ;  /* 0x000000783c0bd224 */ /* 0x008fe200078e020d */
[----:B------:R-:W-:Y:S04]  /*37c0*/  BSSY B1, `(.L_x_109) ;  /* 0x0000006000017945 */ /* 0x000fe80003800000 */
[----:B------:R3:W-:Y:S01]  /*37d0*/  @!P5 STG.E.U8 desc[UR36][R4.64+0x48], R11 ;  /* 0x0000480b0400d986 */ /* 0x0007e2000c101124 */
[----:B------:R-:W-:Y:S05]  /*37e0*/  @P2 BRA `(.L_x_110) ;  /* 0x00000000000c2947 */ /* 0x000fea0003800000 */
[----:B------:R-:W5:Y:S02]  /*37f0*/  LDG.E.U8 R130, desc[UR36][R2.64+0x49] ;  /* 0x0000492402827981 */ /* 0x000f64000c1e1100 */
[----:B-----5:R-:W-:-:S05]  /*3800*/  PRMT R10, R130, 0x8880, RZ ;  /* 0x00008880820a7816 */ /* 0x020fca00000000ff */
[----:B------:R-:W-:-:S07]  /*3810*/  IMAD R13, R10, R121, RZ ;  /* 0x000000790a0d7224 */ /* 0x000fce00078e02ff */
.L_x_110:
[----:B------:R-:W-:Y:S05]  /*3820*/  BSYNC B1 ;  /* 0x0000000000017941 */ /* 0x000fea0003800000 */
.L_x_109:
        /* <DEDUP_REMOVED lines=11> */
.L_x_112:
[----:B------:R-:W-:Y:S05]  /*38e0*/  BSYNC B1 ;  /* 0x0000000000017941 */ /* 0x000fea0003800000 */
.L_x_111:
[----:B---3--:R-:W-:Y:S01]  /*38f0*/  @!P4 IMAD R11, R62, R120, R13 ;  /* 0x000000783e0bc224 */ /* 0x008fe200078e020d */
[----:B------:R-:W-:Y:S04]  /*3900*/  BSSY B1, `(.L_x_113) ;  /* 0x0000006000017945 */ /* 0x000fe80003800000 */
[----:B------:R3:W-:Y:S01]  /*3910*/  @!P4 STG.E.U8 desc[UR36][R6.64+0x48], R11 ;  /* 0x0000480b0600c986 */ /* 0x0007e2000c101124 */
[----:B------:R-:W-:Y:S05]  /*3920*/  @P3 BRA `(.L_x_114) ;  /* 0x00000000000c3947 */ /* 0x000fea0003800000 */
[----:B------:R-:W5:Y:S02]  /*3930*/  LDG.E.U8 R130, desc[UR36][R8.64+0x49] ;  /* 0x0000492408827981 */ /* 0x000f64000c1e1100 */
[----:B-----5:R-:W-:-:S05]  /*3940*/  PRMT R10, R130, 0x8880, RZ ;  /* 0x00008880820a7816 */ /* 0x020fca00000000ff */
[----:B------:R-:W-:-:S07]  /*3950*/  IMAD R13, R10, R121, RZ ;  /* 0x000000790a0d7224 */ /* 0x000fce00078e02ff */
.L_x_114:
[----:B------:R-:W-:Y:S05]  /*3960*/  BSYNC B1 ;  /* 0x0000000000017941 */ /* 0x000fea0003800000 */
.L_x_113:
[----:B------:R-:W-:Y:S01]  /*3970*/  @!P3 IMAD R63, R63, R120, R13 ;  /* 0x000000783f3fb224 */ /* 0x000fe200078e020d */
[----:B------:R-:W-:Y:S04]  /*3980*/  BSSY B1, `(.L_x_115) ;  /* 0x0000006000017945 */ /* 0x000fe80003800000 */
[----:B------:R0:W-:Y:S01]  /*3990*/  @!P3 STG.E.U8 desc[UR36][R6.64+0x49], R63 ;  /* 0x0000493f0600b986 */ /* 0x0001e2000c101124 */
[----:B------:R-:W-:Y:S05]  /*39a0*/  @P5 BRA `(.L_x_116) ;  /* 0x00000000000c5947 */ /* 0x000fea0003800000 */
[----:B------:R-:W5:Y:S02]  /*39b0*/  LDG.E.U8 R130, desc[UR36][R2.64+0x50] ;  /* 0x0000502402827981 */ /* 0x000f64000c1e1100 */
[----:B-----5:R-:W-:-:S05]  /*39c0*/  PRMT R10, R130, 0x8880, RZ ;  /* 0x00008880820a7816 */ /* 0x020fca00000000ff */
[----:B------:R-:W-:-:S07]  /*39d0*/  IMAD R13, R10, R121, RZ ;  /* 0x000000790a0d7224 */ /* 0x000fce00078e02ff */
.L_x_116:
[----:B------:R-:W-:Y:S05]  /*39e0*/  BSYNC B1 ;  /* 0x0000000000017941 */ /* 0x000fea0003800000 */
.L_x_115:
[----:B---3--:R-:W-:Y:S01]  /*39f0*/  @!P5 IMAD R11, R64, R120, R13 ;  /* 0x00000078400bd224 */ /* 0x008fe200078e020d */
[----:B------:R-:W-:Y:S04]  /*3a00*/  BSSY B1, `(.L_x_117) ;  /* 0x0000006000017945 */ /* 0x000fe80003800000 */
[----:B------:R3:W-:Y:S01]  /*3a10*/  @!P5 STG.E.U8 desc[UR36][R4.64+0x50], R11 ;  /* 0x0000500b0400d986 */ /* 0x0007e2000c101124 */
[----:B------:R-:W-:Y:S05]  /*3a20*/  @P2 BRA `(.L_x_118) ;  /* 0x00000000000c2947 */ /* 0x000fea0003800000 */
[----:B------:R-:W5:Y:S02]  /*3a30*/  LDG.E.U8 R130, desc[UR36][R2.64+0x51] ;  /* 0x0000512402827981 */ /* 0x000f64000c1e1100 */
[----:B-----5:R-:W-:-:S05]  /*3a40*/  PRMT R10, R130, 0x8880, RZ ;  /* 0x00008880820a7816 */ /* 0x020fca00000000ff */
[----:B------:R-:W-:-:S07]  /*3a50*/  IMAD R13, R10, R121, RZ ;  /* 0x000000790a0d7224 */ /* 0x000fce00078e02ff */
.L_x_118:
[----:B------:R-:W-:Y:S05]  /*3a60*/  BSYNC B1 ;  /* 0x0000000000017941 */ /* 0x000fea0003800000 */
.L_x_117:
        /* <DEDUP_REMOVED lines=11> */
.L_x_120:
[----:B------:R-:W-:Y:S05]  /*3b20*/  BSYNC B1 ;  /* 0x0000000000017941 */ /* 0x000fea0003800000 */
.L_x_119:
[----:B---3--:R-:W-:Y:S01]  /*3b30*/  @!P4 IMAD R11, R66, R120, R13 ;  /* 0x00000078420bc224 */ /* 0x008fe200078e020d */
[----:B------:R-:W-:Y:S04]  /*3b40*/  BSSY B1, `(.L_x_121) ;  /* 0x0000006000017945 */ /* 0x000fe80003800000 */
[----:B------:R3:W-:Y:S01]  /*3b50*/  @!P4 STG.E.U8 desc[UR36][R6.64+0x50], R11 ;  /* 0x0000500b0600c986 */ /* 0x0007e2000c101124 */
[----:B------:R-:W-:Y:S05]  /*3b60*/  @P3 BRA `(.L_x_122) ;  /* 0x00000000000c3947 */ /* 0x000fea0003800000 */
[----:B------:R-:W5:Y:S02]  /*3b70*/  LDG.E.U8 R130, desc[UR36][R8.64+0x51] ;  /* 0x0000512408827981 */ /* 0x000f64000c1e1100 */
[----:B-----5:R-:W-:-:S05]  /*3b80*/  PRMT R10, R130, 0x8880, RZ ;  /* 0x00008880820a7816 */ /* 0x020fca00000000ff */
[----:B------:R-:W-:-:S07]  /*3b90*/  IMAD R13, R10, R121, RZ ;  /* 0x000000790a0d7224 */ /* 0x000fce00078e02ff */
.L_x_122:
[----:B------:R-:W-:Y:S05]  /*3ba0*/  BSYNC B1 ;  /* 0x0000000000017941 */ /* 0x000fea0003800000 */
.L_x_121:
[----:B------:R-:W-:Y:S01]  /*3bb0*/  @!P3 IMAD R67, R67, R120, R13 ;  /* 0x000000784343b224 */ /* 0x000fe200078e020d */
[----:B------:R-:W-:Y:S04]  /*3bc0*/  BSSY B1, `(.L_x_123) ;  /* 0x0000006000017945 */ /* 0x000fe80003800000 */
[----:B------:R0:W-:Y:S01]  /*3bd0*/  @!P3 STG.E.U8 desc[UR36][R6.64+0x51], R67 ;  /* 0x000051430600b986 */ /* 0x0001e2000c101124 */
[----:B------:R-:W-:Y:S05]  /*3be0*/  @P5 BRA `(.L_x_124) ;  /* 0x00000000000c5947 */ /* 0x000fea0003800000 */
[----:B------:R-:W5:Y:S02]  /*3bf0*/  LDG.E.U8 R130, desc[UR36][R2.64+0x58] ;  /* 0x0000582402827981 */ /* 0x000f64000c1e1100 */
[----:B-----5:R-:W-:-:S05]  /*3c00*/  PRMT R10, R130, 0x8880, RZ ;  /* 0x00008880820a7816 */ /* 0x020fca00000000ff */
[----:B------:R-:W-:-:S07]  /*3c10*/  IMAD R13, R10, R121, RZ ;  /* 0x000000790a0d7224 */ /* 0x000fce00078e02ff */
.L_x_124:
[----:B------:R-:W-:Y:S05]  /*3c20*/  BSYNC B1 ;  /* 0x0000000000017941 */ /* 0x000fea0003800000 */
.L_x_123:
[----:B---3--:R-:W-:Y:S01]  /*3c30*/  @!P5 IMAD R11, R68, R120, R13 ;  /* 0x00000078440bd224 */ /* 0x008fe200078e020d */
[----:B------:R-:W-:Y:S04]  /*3c40*/  BSSY B1, `(.L_x_125) ;  /* 0x0000006000017945 */ /* 0x000fe80003800000 */
[----:B------:R3:W-:Y:S01]  /*3c50*/  @!P5 STG.E.U8 desc[UR36][R4.64+0x58], R11 ;  /* 0x0000580b0400d986 */ /* 0x0007e2000c101124 */
[----:B------:R-:W-:Y:S05]  /*3c60*/  @P2 BRA `(.L_x_126) ;  /* 0x00000000000c2947 */ /* 0x000fea0003800000 */
[----:B------:R-:W5:Y:S02]  /*3c70*/  LDG.E.U8 R130, desc[UR36][R2.64+0x59] ;  /* 0x0000592402827981 */ /* 0x000f64000c1e1100 */
[----:B-----5:R-:W-:-:S05]  /*3c80*/  PRMT R10, R130, 0x8880, RZ ;  /* 0x00008880820a7816 */ /* 0x020fca00000000ff */
[----:B------:R-:W-:-:S07]  /*3c90*/  IMAD R13, R10, R121, RZ ;  /* 0x000000790a0d7224 */ /* 0x000fce00078e02ff */
.L_x_126:
[----:B------:R-:W-:Y:S05]  /*3ca0*/  BSYNC B1 ;  /* 0x0000000000017941 */ /* 0x000fea0003800000 */
.L_x_125:
        /* <DEDUP_REMOVED lines=11> */
.L_x_128:
[----:B------:R-:W-:Y:S05]  /*3d60*/  BSYNC B1 ;  /* 0x0000000000017941 */ /* 0x000fea0003800000 */
.L_x_127:
[----:B---3--:R-:W-:Y:S01]  /*3d70*/  @!P4 IMAD R11, R70, R120, R13 ;  /* 0x00000078460bc224 */ /* 0x008fe200078e020d */
[----:B------:R-:W-:Y:S04]  /*3d80*/  BSSY B1, `(.L_x_129) ;  /* 0x0000006000017945 */ /* 0x000fe80003800000 */
[----:B------:R3:W-:Y:S01]  /*3d90*/  @!P4 STG.E.U8 desc[UR36][R6.64+0x58], R11 ;  /* 0x0000580b0600c986 */ /* 0x0007e2000c101124 */
[----:B------:R-:W-:Y:S05]  /*3da0*/  @P3 BRA `(.L_x_130) ;  /* 0x00000000000c3947 */ /* 0x000fea0003800000 */
[----:B------:R-:W5:Y:S02]  /*3db0*/  LDG.E.U8 R130, desc[UR36][R8.64+0x59] ;  /* 0x0000592408827981 */ /* 0x000f64000c1e1100 */
[----:B-----5:R-:W-:-:S05]  /*3dc0*/  PRMT R10, R130, 0x8880, RZ ;  /* 0x00008880820a7816 */ /* 0x020fca00000000ff */
[----:B------:R-:W-:-:S07]  /*3dd0*/  IMAD R13, R10, R121, RZ ;  /* 0x000000790a0d7224 */ /* 0x000fce00078e02ff */
.L_x_130:
[----:B------:R-:W-:Y:S05]  /*3de0*/  BSYNC B1 ;  /* 0x0000000000017941 */ /* 0x000fea0003800000 */
.L_x_129:
[----:B------:R-:W-:Y:S01]  /*3df0*/  @!P3 IMAD R71, R71, R120, R13 ;  /* 0x000000784747b224 */ /* 0x000fe200078e020d */
[----:B------:R-:W-:Y:S04]  /*3e00*/  BSSY B1, `(.L_x_131) ;  /* 0x0000006000017945 */ /* 0x000fe80003800000 */
[----:B------:R0:W-:Y:S01]  /*3e10*/  @!P3 STG.E.U8 desc[UR36][R6.64+0x59], R71 ;  /* 0x000059470600b986 */ /* 0x0001e2000c101124 */
[----:B------:R-:W-:Y:S05]  /*3e20*/  @P5 BRA `(.L_x_132) ;  /* 0x00000000000c5947 */ /* 0x000fea0003800000 */
[----:B------:R-:W5:Y:S02]  /*3e30*/  LDG.E.U8 R130, desc[UR36][R2.64+0x60] ;  /* 0x0000602402827981 */ /* 0x000f64000c1e1100 */
[----:B-----5:R-:W-:-:S05]  /*3e40*/  PRMT R10, R130, 0x8880, RZ ;  /* 0x00008880820a7816 */ /* 0x020fca00000000ff */
[----:B------:R-:W-:-:S07]  /*3e50*/  IMAD R13, R10, R121, RZ ;  /* 0x000000790a0d7224 */ /* 0x000fce00078e02ff */
.L_x_132:
[----:B------:R-:W-:Y:S05]  /*3e60*/  BSYNC B1 ;  /* 0x0000000000017941 */ /* 0x000fea0003800000 */
.L_x_131:
[----:B---3--:R-:W-:Y:S01]  /*3e70*/  @!P5 IMAD R11, R72, R120, R13 ;  /* 0x00000078480bd224 */ /* 0x008fe200078e020d */
[----:B------:R-:W-:Y:S04]  /*3e80*/  BSSY B1, `(.L_x_133) ;  /* 0x0000006000017945 */ /* 0x000fe80003800000 */
[----:B------:R3:W-:Y:S01]  /*3e90*/  @!P5 STG.E.U8 desc[UR36][R4.64+0x60], R11 ;  /* 0x0000600b0400d986 */ /* 0x0007e2000c101124 */
[----:B------:R-:W-:Y:S05]  /*3ea0*/  @P2 BRA `(.L_x_134) ;  /* 0x00000000000c2947 */ /* 0x000fea0003800000 */
[----:B------:R-:W5:Y:S02]  /*3eb0*/  LDG.E.U8 R130, desc[UR36][R2.64+0x61] ;  /* 0x0000612402827981 */ /* 0x000f64000c1e1100 */
[----:B-----5:R-:W-:-:S05]  /*3ec0*/  PRMT R10, R130, 0x8880, RZ ;  /* 0x00008880820a7816 */ /* 0x020fca00000000ff */
[----:B------:R-:W-:-:S07]  /*3ed0*/  IMAD R13, R10, R121, RZ ;  /* 0x000000790a0d7224 */ /* 0x000fce00078e02ff */
.L_x_134:
[----:B------:R-:W-:Y:S05]  /*3ee0*/  BSYNC B1 ;  /* 0x0000000000017941 */ /* 0x000fea0003800000 */
.L_x_133:
        /* <DEDUP_REMOVED lines=11> */
.L_x_136:
[----:B------:R-:W-:Y:S05]  /*3fa0*/  BSYNC B1 ;  /* 0x0000000000017941 */ /* 0x000fea0003800000 */
.L_x_135:
[----:B---3--:R-:W-:Y:S01]  /*3fb0*/  @!P4 IMAD R11, R74, R120, R13 ;  /* 0x000000784a0bc224 */ /* 0x008fe200078e020d */
[----:B------:R-:W-:Y:S04]  /*3fc0*/  BSSY B1, `(.L_x_137) ;  /* 0x0000006000017945 */ /* 0x000fe80003800000 */
[----:B------:R3:W-:Y:S01]  /*3fd0*/  @!P4 STG.E.U8 desc[UR36][R6.64+0x60], R11 ;  /* 0x0000600b0600c986 */ /* 0x0007e2000c101124 */
[----:B------:R-:W-:Y:S05]  /*3fe0*/  @P3 BRA `(.L_x_138) ;  /* 0x00000000000c3947 */ /* 0x000fea0003800000 */
[----:B------:R-:W5:Y:S02]  /*3ff0*/  LDG.E.U8 R130, desc[UR36][R8.64+0x61] ;  /* 0x0000612408827981 */ /* 0x000f64000c1e1100 */
[----:B-----5:R-:W-:-:S05]  /*4000*/  PRMT R10, R130, 0x8880, RZ ;  /* 0x00008880820a7816 */ /* 0x020fca00000000ff */
[----:B------:R-:W-:-:S07]  /*4010*/  IMAD R13, R10, R121, RZ ;  /* 0x000000790a0d7224 */ /* 0x000fce00078e02ff */
.L_x_138:
[----:B------:R-:W-:Y:S05]  /*4020*/  BSYNC B1 ;  /* 0x0000000000017941 */ /* 0x000fea0003800000 */
.L_x_137:
[----:B------:R-:W-:Y:S01]  /*4030*/  @!P3 IMAD R75, R75, R120, R13 ;  /* 0x000000784b4bb224 */ /* 0x000fe200078e020d */
[----:B------:R-:W-:Y:S04]  /*4040*/  BSSY B1, `(.L_x_139) ;  /* 0x0000006000017945 */ /* 0x000fe80003800000 */
[----:B------:R0:W-:Y:S01]  /*4050*/  @!P3 STG.E.U8 desc[UR36][R6.64+0x61], R75 ;  /* 0x0000614b0600b986 */ /* 0x0001e2000c101124 */
[----:B------:R-:W-:Y:S05]  /*4060*/  @P5 BRA `(.L_x_140) ;  /* 0x00000000000c5947 */ /* 0x000fea0003800000 */
[----:B------:R-:W5:Y:S02]  /*4070*/  LDG.E.U8 R130, desc[UR36][R2.64+0x68] ;  /* 0x0000682402827981 */ /* 0x000f64000c1e1100 */
[----:B-----5:R-:W-:-:S05]  /*4080*/  PRMT R10, R130, 0x8880, RZ ;  /* 0x00008880820a7816 */ /* 0x020fca00000000ff */
[----:B------:R-:W-:-:S07]  /*4090*/  IMAD R13, R10, R121, RZ ;  /* 0x000000790a0d7224 */ /* 0x000fce00078e02ff */
.L_x_140:
[----:B------:R-:W-:Y:S05]  /*40a0*/  BSYNC B1 ;  /* 0x0000000000017941 */ /* 0x000fea0003800000 */
.L_x_139:
[----:B---3--:R-:W-:Y:S01]  /*40b0*/  @!P5 IMAD R11, R76, R120, R13 ;  /* 0x000000784c0bd224 */ /* 0x008fe200078e020d */
[----:B------:R-:W-:Y:S04]  /*40c0*/  BSSY B1, `(.L_x_141) ;  /* 0x0000006000017945 */ /* 0x000fe80003800000 */
[----:B------:R3:W-:Y:S01]  /*40d0*/  @!P5 STG.E.U8 desc[UR36][R4.64+0x68], R11 ;  /* 0x0000680b0400d986 */ /* 0x0007e2000c101124 */
[----:B------:R-:W-:Y:S05]  /*40e0*/  @P2 BRA `(.L_x_142) ;  /* 0x00000000000c2947 */ /* 0x000fea0003800000 */
[----:B------:R-:W5:Y:S02]  /*40f0*/  LDG.E.U8 R130, desc[UR36][R2.64+0x69] ;  /* 0x0000692402827981 */ /* 0x000f64000c1e1100 */
[----:B-----5:R-:W-:-:S05]  /*4100*/  PRMT R10, R130, 0x8880, RZ ;  /* 0x00008880820a7816 */ /* 0x020fca00000000ff */
[----:B------:R-:W-:-:S07]  /*4110*/  IMAD R13, R10, R121, RZ ;  /* 0x000000790a0d7224 */ /* 0x000fce00078e02ff */
.L_x_142:
[----:B------:R-:W-:Y:S05]  /*4120*/  BSYNC B1 ;  /* 0x0000000000017941 */ /* 0x000fea0003800000 */
.L_x_141:
        /* <DEDUP_REMOVED lines=11> */
.L_x_144:
[----:B------:R-:W-:Y:S05]  /*41e0*/  BSYNC B1 ;  /* 0x0000000000017941 */ /* 0x000fea0003800000 */
.L_x_143:
[----:B---3--:R-:W-:Y:S01]  /*41f0*/  @!P4 IMAD R11, R78, R120, R13 ;  /* 0x000000784e0bc224 */ /* 0x008fe200078e020d */
[----:B------:R-:W-:Y:S04]  /*4200*/  BSSY B1, `(.L_x_145) ;  /* 0x0000006000017945 */ /* 0x000fe80003800000 */
[----:B------:R3:W-:Y:S01]  /*4210*/  @!P4 STG.E.U8 desc[UR36][R6.64+0x68], R11 ;  /* 0x0000680b0600c986 */ /* 0x0007e2000c101124 */
[----:B------:R-:W-:Y:S05]  /*4220*/  @P3 BRA `(.L_x_146) ;  /* 0x00000000000c3947 */ /* 0x000fea0003800000 */
[----:B------:R-:W5:Y:S02]  /*4230*/  LDG.E.U8 R130, desc[UR36][R8.64+0x69] ;  /* 0x0000692408827981 */ /* 0x000f64000c1e1100 */
[----:B-----5:R-:W-:-:S05]  /*4240*/  PRMT R10, R130, 0x8880, RZ ;  /* 0x00008880820a7816 */ /* 0x020fca00000000ff */
[----:B------:R-:W-:-:S07]  /*4250*/  IMAD R13, R10, R121, RZ ;  /* 0x000000790a0d7224 */ /* 0x000fce00078e02ff */
.L_x_146:
[----:B------:R-:W-:Y:S05]  /*4260*/  BSYNC B1 ;  /* 0x0000000000017941 */ /* 0x000fea0003800000 */
.L_x_145:
[----:B------:R-:W-:Y:S01]  /*4270*/  @!P3 IMAD R79, R79, R120, R13 ;  /* 0x000000784f4fb224 */ /* 0x000fe200078e020d */
[----:B------:R-:W-:Y:S04]  /*4280*/  BSSY B1, `(.L_x_147) ;  /* 0x0000006000017945 */ /* 0x000fe80003800000 */
[----:B------:R0:W-:Y:S01]  /*4290*/  @!P3 STG.E.U8 desc[UR36][R6.64+0x69], R79 ;  /* 0x0000694f0600b986 */ /* 0x0001e2000c101124 */
[----:B------:R-:W-:Y:S05]  /*42a0*/  @P5 BRA `(.L_x_148) ;  /* 0x00000000000c5947 */ /* 0x000fea0003800000 */
[----:B------:R-:W5:Y:S02]  /*42b0*/  LDG.E.U8 R130, desc[UR36][R2.64+0x70] ;  /* 0x0000702402827981 */ /* 0x000f64000c1e1100 */
[----:B-----5:R-:W-:-:S05]  /*42c0*/  PRMT R10, R130, 0x8880, RZ ;  /* 0x00008880820a7816 */ /* 0x020fca00000000ff */
[----:B------:R-:W-:-:S07]  /*42d0*/  IMAD R13, R10, R121, RZ ;  /* 0x000000790a0d7224 */ /* 0x000fce00078e02ff */
.L_x_148:
[----:B------:R-:W-:Y:S05]  /*42e0*/  BSYNC B1 ;  /* 0x0000000000017941 */ /* 0x000fea0003800000 */
.L_x_147:
[----:B---3--:R-:W-:Y:S01]  /*42f0*/  @!P5 IMAD R11, R80, R120, R13 ;  /* 0x00000078500bd224 */ /* 0x008fe200078e020d */
[----:B------:R-:W-:Y:S04]  /*4300*/  BSSY B1, `(.L_x_149) ;  /* 0x0000006000017945 */ /* 0x000fe80003800000 */
[----:B------:R3:W-:Y:S01]  /*4310*/  @!P5 STG.E.U8 desc[UR36][R4.64+0x70], R11 ;  /* 0x0000700b0400d986 */ /* 0x0007e2000c101124 */
[----:B------:R-:W-:Y:S05]  /*4320*/  @P2 BRA `(.L_x_150) ;  /* 0x00000000000c2947 */ /* 0x000fea0003800000 */
[----:B------:R-:W5:Y:S02]  /*4330*/  LDG.E.U8 R130, desc[UR36][R2.64+0x71] ;  /* 0x0000712402827981 */ /* 0x000f64000c1e1100 */
[----:B-----5:R-:W-:-:S05]  /*4340*/  PRMT R10, R130, 0x8880, RZ ;  /* 0x00008880820a7816 */ /* 0x020fca00000000ff */
[----:B------:R-:W-:-:S07]  /*4350*/  IMAD R13, R10, R121, RZ ;  /* 0x000000790a0d7224 */ /* 0x000fce00078e02ff */
.L_x_150:
[----:B------:R-:W-:Y:S05]  /*4360*/  BSYNC B1 ;  /* 0x0000000000017941 */ /* 0x000fea0003800000 */
.L_x_149:
        /* <DEDUP_REMOVED lines=11> */
.L_x_152:
[----:B------:R-:W-:Y:S05]  /*4420*/  BSYNC B1 ;  /* 0x0000000000017941 */ /* 0x000fea0003800000 */
.L_x_151:
[----:B---3--:R-:W-:Y:S01]  /*4430*/  @!P4 IMAD R11, R82, R120, R13 ;  /* 0x00000078520bc224 */ /* 0x008fe200078e020d */
[----:B------:R-:W-:Y:S04]  /*4440*/  BSSY B1, `(.L_x_153) ;  /* 0x0000006000017945 */ /* 0x000fe80003800000 */
[----:B------:R3:W-:Y:S01]  /*4450*/  @!P4 STG.E.U8 desc[UR36][R6.64+0x70], R11 ;  /* 0x0000700b0600c986 */ /* 0x0007e2000c101124 */
[----:B------:R-:W-:Y:S05]  /*4460*/  @P3 BRA `(.L_x_154) ;  /* 0x00000000000c3947 */ /* 0x000fea0003800000 */
[----:B------:R-:W5:Y:S02]  /*4470*/  LDG.E.U8 R130, desc[UR36][R8.64+0x71] ;  /* 0x0000712408827981 */ /* 0x000f64000c1e1100 */
[----:B-----5:R-:W-:-:S05]  /*4480*/  PRMT R10, R130, 0x8880, RZ ;  /* 0x00008880820a7816 */ /* 0x020fca00000000ff */
[----:B------:R-:W-:-:S07]  /*4490*/  IMAD R13, R10, R121, RZ ;  /* 0x000000790a0d7224 */ /* 0x000fce00078e02ff */
.L_x_154:
[----:B------:R-:W-:Y:S05]  /*44a0*/  BSYNC B1 ;  /* 0x0000000000017941 */ /* 0x000fea0003800000 */
.L_x_153:
[----:B------:R-:W-:Y:S01]  /*44b0*/  @!P3 IMAD R83, R83, R120, R13 ;  /* 0x000000785353b224 */ /* 0x000fe200078e020d */
[----:B------:R-:W-:Y:S04]  /*44c0*/  BSSY B1, `(.L_x_155) ;  /* 0x0000006000017945 */ /* 0x000fe80003800000 */
[----:B------:R0:W-:Y:S01]  /*44d0*/  @!P3 STG.E.U8 desc[UR36][R6.64+0x71], R83 ;  /* 0x000071530600b986 */ /* 0x0001e2000c101124 */
[----:B------:R-:W-:Y:S05]  /*44e0*/  @P5 BRA `(.L_x_156) ;  /* 0x00000000000c5947 */ /* 0x000fea0003800000 */
[----:B------:R-:W5:Y:S02]  /*44f0*/  LDG.E.U8 R130, desc[UR36][R2.64+0x78] ;  /* 0x0000782402827981 */ /* 0x000f64000c1e1100 */
[----:B-----5:R-:W-:-:S05]  /*4500*/  PRMT R10, R130, 0x8880, RZ ;  /* 0x00008880820a7816 */ /* 0x020fca00000000ff */
[----:B------:R-:W-:-:S07]  /*4510*/  IMAD R13, R10, R121, RZ ;  /* 0x000000790a0d7224 */ /* 0x000fce00078e02ff */
.L_x_156:
[----:B------:R-:W-:Y:S05]  /*4520*/  BSYNC B1 ;  /* 0x0000000000017941 */ /* 0x000fea0003800000 */
.L_x_155:
[----:B---3--:R-:W-:Y:S01]  /*4530*/  @!P5 IMAD R11, R84, R120, R13 ;  /* 0x00000078540bd224 */ /* 0x008fe200078e020d */
[----:B------:R-:W-:Y:S04]  /*4540*/  BSSY B1, `(.L_x_157) ;  /* 0x0000006000017945 */ /* 0x000fe80003800000 */
[----:B------:R3:W-:Y:S01]  /*4550*/  @!P5 STG.E.U8 desc[UR36][R4.64+0x78], R11 ;  /* 0x0000780b0400d986 */ /* 0x0007e2000c101124 */
[----:B------:R-:W-:Y:S05]  /*4560*/  @P2 BRA `(.L_x_158) ;  /* 0x00000000000c2947 */ /* 0x000fea0003800000 */
[----:B------:R-:W5:Y:S02]  /*4570*/  LDG.E.U8 R130, desc[UR36][R2.64+0x79] ;  /* 0x0000792402827981 */ /* 0x000f64000c1e1100 */
[----:B-----5:R-:W-:-:S05]  /*4580*/  PRMT R10, R130, 0x8880, RZ ;  /* 0x00008880820a7816 */ /* 0x020fca00000000ff */
[----:B------:R-:W-:-:S07]  /*4590*/  IMAD R13, R10, R121, RZ ;  /* 0x000000790a0d7224 */ /* 0x000fce00078e02ff */
.L_x_158:
[----:B------:R-:W-:Y:S05]  /*45a0*/  BSYNC B1 ;  /* 0x0000000000017941 */ /* 0x000fea0003800000 */
.L_x_157:
        /* <DEDUP_REMOVED lines=11> */
.L_x_160:
[----:B------:R-:W-:Y:S05]  /*4660*/  BSYNC B1 ;  /* 0x0000000000017941 */ /* 0x000fea0003800000 */
.L_x_159:
[----:B---3--:R-:W-:Y:S01]  /*4670*/  @!P4 IMAD R11, R86, R120, R13 ;  /* 0x00000078560bc224 */ /* 0x008fe200078e020d */
[----:B------:R-:W-:Y:S04]  /*4680*/  BSSY B1, `(.L_x_161) ;  /* 0x0000006000017945 */ /* 0x000fe80003800000 */
[----:B------:R3:W-:Y:S01]  /*4690*/  @!P4 STG.E.U8 desc[UR36][R6.64+0x78], R11 ;  /* 0x0000780b0600c986 */ /* 0x0007e2000c101124 */
[----:B------:R-:W-:Y:S05]  /*46a0*/  @P3 BRA `(.L_x_162) ;  /* 0x00000000000c3947 */ /* 0x000fea0003800000 */
[----:B------:R-:W5:Y:S02]  /*46b0*/  LDG.E.U8 R130, desc[UR36][R8.64+0x79] ;  /* 0x0000792408827981 */ /* 0x000f64000c1e1100 */
[----:B-----5:R-:W-:-:S05]  /*46c0*/  PRMT R10, R130, 0x8880, RZ ;  /* 0x00008880820a7816 */ /* 0x020fca00000000ff */
[----:B------:R-:W-:-:S07]  /*46d0*/  IMAD R13, R10, R121, RZ ;  /* 0x000000790a0d7224 */ /* 0x000fce00078e02ff */
.L_x_162:
[----:B------:R-:W-:Y:S05]  /*46e0*/  BSYNC B1 ;  /* 0x0000000000017941 */ /* 0x000fea0003800000 */
.L_x_161:
[----:B------:R-:W-:Y:S01]  /*46f0*/  @!P3 IMAD R87, R87, R120, R13 ;  /* 0x000000785757b224 */ /* 0x000fe200078e020d */
[----:B------:R-:W-:Y:S04]  /*4700*/  BSSY B1, `(.L_x_163) ;  /* 0x0000006000017945 */ /* 0x000fe80003800000 */
[----:B------:R0:W-:Y:S01]  /*4710*/  @!P3 STG.E.U8 desc[UR36][R6.64+0x79], R87 ;  /* 0x000079570600b986 */ /* 0x0001e2000c101124 */
[----:B------:R-:W-:Y:S05]  /*4720*/  @P5 BRA `(.L_x_164) ;  /* 0x00000000000c5947 */ /* 0x000fea0003800000 */
[----:B------:R-:W5:Y:S02]  /*4730*/  LDG.E.U8 R130, desc[UR36][R2.64+0x80] ;  /* 0x0000802402827981 */ /* 0x000f64000c1e1100 */
[----:B-----5:R-:W-:-:S05]  /*4740*/  PRMT R10, R130, 0x8880, RZ ;  /* 0x00008880820a7816 */ /* 0x020fca00000000ff */
[----:B------:R-:W-:-:S07]  /*4750*/  IMAD R13, R10, R121, RZ ;  /* 0x000000790a0d7224 */ /* 0x000fce00078e02ff */
.L_x_164:
[----:B------:R-:W-:Y:S05]  /*4760*/  BSYNC B1 ;  /* 0x0000000000017941 */ /* 0x000fea0003800000 */
.L_x_163:
[----:B---3--:R-:W-:Y:S01]  /*4770*/  @!P5 IMAD R11, R88, R120, R13 ;  /* 0x00000078580bd224 */ /* 0x008fe200078e020d */
[----:B------:R-:W-:Y:S04]  /*4780*/  BSSY B1, `(.L_x_165) ;  /* 0x0000006000017945 */ /* 0x000fe80003800000 */
[----:B------:R3:W-:Y:S01]  /*4790*/  @!P5 STG.E.U8 desc[UR36][R4.64+0x80], R11 ;  /* 0x0000800b0400d986 */ /* 0x0007e2000c101124 */
[----:B------:R-:W-:Y:S05]  /*47a0*/  @P2 BRA `(.L_x_166) ;  /* 0x00000000000c2947 */ /* 0x000fea0003800000 */
[----:B------:R-:W5:Y:S02]  /*47b0*/  LDG.E.U8 R130, desc[UR36][R2.64+0x81] ;  /* 0x0000812402827981 */ /* 0x000f64000c1e1100 */
[----:B-----5:R-:W-:-:S05]  /*47c0*/  PRMT R10, R130, 0x8880, RZ ;  /* 0x00008880820a7816 */ /* 0x020fca00000000ff */
[----:B------:R-:W-:-:S07]  /*47d0*/  IMAD R13, R10, R121, RZ ;  /* 0x000000790a0d7224 */ /* 0x000fce00078e02ff */
.L_x_166:
[----:B------:R-:W-:Y:S05]  /*47e0*/  BSYNC B1 ;  /* 0x0000000000017941 */ /* 0x000fea0003800000 */
.L_x_165:
        /* <DEDUP_REMOVED lines=11> */
.L_x_168:
[----:B------:R-:W-:Y:S05]  /*48a0*/  BSYNC B1 ;  /* 0x0000000000017941 */ /* 0x000fea0003800000 */
.L_x_167:
[----:B---3--:R-:W-:Y:S01]  /*48b0*/  @!P4 IMAD R11, R90, R120, R13 ;  /* 0x000000785a0bc224 */ /* 0x008fe200078e020d */
[----:B------:R-:W-:Y:S04]  /*48c0*/  BSSY B1, `(.L_x_169) ;  /* 0x0000006000017945 */ /* 0x000fe80003800000 */
[----:B------:R3:W-:Y:S01]  /*48d0*/  @!P4 STG.E.U8 desc[UR36][R6.64+0x80], R11 ;  /* 0x0000800b0600c986 */ /* 0x0007e2000c101124 */
[----:B------:R-:W-:Y:S05]  /*48e0*/  @P3 BRA `(.L_x_170) ;  /* 0x00000000000c3947 */ /* 0x000fea0003800000 */
[----:B------:R-:W5:Y:S02]  /*48f0*/  LDG.E.U8 R130, desc[UR36][R8.64+0x81] ;  /* 0x0000812408827981 */ /* 0x000f64000c1e1100 */
[----:B-----5:R-:W-:-:S05]  /*4900*/  PRMT R10, R130, 0x8880, RZ ;  /* 0x00008880820a7816 */ /* 0x020fca00000000ff */
[----:B------:R-:W-:-:S07]  /*4910*/  IMAD R13, R10, R121, RZ ;  /* 0x000000790a0d7224 */ /* 0x000fce00078e02ff */
.L_x_170:
[----:B------:R-:W-:Y:S05]  /*4920*/  BSYNC B1 ;  /* 0x0000000000017941 */ /* 0x000fea0003800000 */
.L_x_169:
[----:B------:R-:W-:Y:S01]  /*4930*/  @!P3 IMAD R91, R91, R120, R13 ;  /* 0x000000785b5bb224 */ /* 0x000fe200078e020d */
[----:B------:R-:W-:Y:S04]  /*4940*/  BSSY B1, `(.L_x_171) ;  /* 0x0000006000017945 */ /* 0x000fe80003800000 */
[----:B------:R0:W-:Y:S01]  /*4950*/  @!P3 STG.E.U8 desc[UR36][R6.64+0x81], R91 ;  /* 0x0000815b0600b986 */ /* 0x0001e2000c101124 */
[----:B------:R-:W-:Y:S05]  /*4960*/  @P5 BRA `(.L_x_172) ;  /* 0x00000000000c5947 */ /* 0x000fea0003800000 */
[----:B------:R-:W5:Y:S02]  /*4970*/  LDG.E.U8 R130, desc[UR36][R2.64+0x88] ;  /* 0x0000882402827981 */ /* 0x000f64000c1e1100 */
[----:B-----5:R-:W-:-:S05]  /*4980*/  PRMT R10, R130, 0x8880, RZ ;  /* 0x00008880820a7816 */ /* 0x020fca00000000ff */
[----:B------:R-:W-:-:S07]  /*4990*/  IMAD R13, R10, R121, RZ ;  /* 0x000000790a0d7224 */ /* 0x000fce00078e02ff */
.L_x_172:
[----:B------:R-:W-:Y:S05]  /*49a0*/  BSYNC B1 ;  /* 0x0000000000017941 */ /* 0x000fea0003800000 */
.L_x_171:
[----:B---3--:R-:W-:Y:S01]  /*49b0*/  @!P5 IMAD R11, R92, R120, R13 ;  /* 0x000000785c0bd224 */ /* 0x008fe200078e020d */
[----:B------:R-:W-:Y:S04]  /*49c0*/  BSSY B1, `(.L_x_173) ;  /* 0x0000006000017945 */ /* 0x000fe80003800000 */
[----:B------:R3:W-:Y:S01]  /*49d0*/  @!P5 STG.E.U8 desc[UR36][R4.64+0x88], R11 ;  /* 0x0000880b0400d986 */ /* 0x0007e2000c101124 */
[----:B------:R-:W-:Y:S05]  /*49e0*/  @P2 BRA `(.L_x_174) ;  /* 0x00000000000c2947 */ /* 0x000fea0003800000 */
[----:B------:R-:W5:Y:S02]  /*49f0*/  LDG.E.U8 R130, desc[UR36][R2.64+0x89] ;  /* 0x0000892402827981 */ /* 0x000f64000c1e1100 */
[----:B-----5:R-:W-:-:S05]  /*4a00*/  PRMT R10, R130, 0x8880, RZ ;  /* 0x00008880820a7816 */ /* 0x020fca00000000ff */
[----:B------:R-:W-:-:S07]  /*4a10*/  IMAD R13, R10, R121, RZ ;  /* 0x000000790a0d7224 */ /* 0x000fce00078e02ff */
.L_x_174:
[----:B------:R-:W-:Y:S05]  /*4a20*/  BSYNC B1 ;  /* 0x0000000000017941 */ /* 0x000fea0003800000 */
.L_x_173:
        /* <DEDUP_REMOVED lines=11> */
.L_x_176:
[----:B------:R-:W-:Y:S05]  /*4ae0*/  BSYNC B1 ;  /* 0x0000000000017941 */ /* 0x000fea0003800000 */
.L_x_175:
[----:B---3--:R-:W-:Y:S01]  /*4af0*/  @!P4 IMAD R11, R94, R120, R13 ;  /* 0x000000785e0bc224 */ /* 0x008fe200078e020d */
[----:B------:R-:W-:Y:S04]  /*4b00*/  BSSY B1, `(.L_x_177) ;  /* 0x0000006000017945 */ /* 0x000fe80003800000 */
[----:B------:R3:W-:Y:S01]  /*4b10*/  @!P4 STG.E.U8 desc[UR36][R6.64+0x88], R11 ;  /* 0x0000880b0600c986 */ /* 0x0007e2000c101124 */
[----:B------:R-:W-:Y:S05]  /*4b20*/  @P3 BRA `(.L_x_178) ;  /* 0x00000000000c3947 */ /* 0x000fea0003800000 */
[----:B------:R-:W5:Y:S02]  /*4b30*/  LDG.E.U8 R130, desc[UR36][R8.64+0x89] ;  /* 0x0000892408827981 */ /* 0x000f64000c1e1100 */
[----:B-----5:R-:W-:-:S05]  /*4b40*/  PRMT R10, R130, 0x8880, RZ ;  /* 0x00008880820a7816 */ /* 0x020fca00000000ff */
[----:B------:R-:W-:-:S07]  /*4b50*/  IMAD R13, R10, R121, RZ ;  /* 0x000000790a0d7224 */ /* 0x000fce00078e02ff */
.L_x_178:
[----:B------:R-:W-:Y:S05]  /*4b60*/  BSYNC B1 ;  /* 0x0000000000017941 */ /* 0x000fea0003800000 */
.L_x_177:
[----:B------:R-:W-:Y:S01]  /*4b70*/  @!P3 IMAD R95, R95, R120, R13 ;  /* 0x000000785f5fb224 */ /* 0x000fe200078e020d */
[----:B------:R-:W-:Y:S04]  /*4b80*/  BSSY B1, `(.L_x_179) ;  /* 0x0000006000017945 */ /* 0x000fe80003800000 */
[----:B------:R0:W-:Y:S01]  /*4b90*/  @!P3 STG.E.U8 desc[UR36][R6.64+0x89], R95 ;  /* 0x0000895f0600b986 */ /* 0x0001e2000c101124 */
[----:B------:R-:W-:Y:S05]  /*4ba0*/  @P5 BRA `(.L_x_180) ;  /* 0x00000000000c5947 */ /* 0x000fea0003800000 */
[----:B------:R-:W5:Y:S02]  /*4bb0*/  LDG.E.U8 R130, desc[UR36][R2.64+0x90] ;  /* 0x0000902402827981 */ /* 0x000f64000c1e1100 */
[----:B-----5:R-:W-:-:S05]  /*4bc0*/  PRMT R10, R130, 0x8880, RZ ;  /* 0x00008880820a7816 */ /* 0x020fca00000000ff */
[----:B------:R-:W-:-:S07]  /*4bd0*/  IMAD R13, R10, R121, RZ ;  /* 0x000000790a0d7224 */ /* 0x000fce00078e02ff */
.L_x_180:
[----:B------:R-:W-:Y:S05]  /*4be0*/  BSYNC B1 ;  /* 0x0000000000017941 */ /* 0x000fea0003800000 */
.L_x_179:
[----:B---3--:R-:W-:Y:S01]  /*4bf0*/  @!P5 IMAD R11, R96, R120, R13 ;  /* 0x00000078600bd224 */ /* 0x008fe200078e020d */
[----:B------:R-:W-:Y:S04]  /*4c00*/  BSSY B1, `(.L_x_181) ;  /* 0x0000006000017945 */ /* 0x000fe80003800000 */
[----:B------:R3:W-:Y:S01]  /*4c10*/  @!P5 STG.E.U8 desc[UR36][R4.64+0x90], R11 ;  /* 0x0000900b0400d986 */ /* 0x0007e2000c101124 */
[----:B------:R-:W-:Y:S05]  /*4c20*/  @P2 BRA `(.L_x_182) ;  /* 0x00000000000c2947 */ /* 0x000fea0003800000 */
[----:B------:R-:W5:Y:S02]  /*4c30*/  LDG.E.U8 R130, desc[UR36][R2.64+0x91] ;  /* 0x0000912402827981 */ /* 0x000f64000c1e1100 */
[----:B-----5:R-:W-:-:S05]  /*4c40*/  PRMT R10, R130, 0x8880, RZ ;  /* 0x00008880820a7816 */ /* 0x020fca00000000ff */
[----:B------:R-:W-:-:S07]  /*4c50*/  IMAD R13, R10, R121, RZ ;  /* 0x000000790a0d7224 */ /* 0x000fce00078e02ff */
.L_x_182:
[----:B------:R-:W-:Y:S05]  /*4c60*/  BSYNC B1 ;  /* 0x0000000000017941 */ /* 0x000fea0003800000 */
.L_x_181:
        /* <DEDUP_REMOVED lines=11> */
.L_x_184:
[----:B------:R-:W-:Y:S05]  /*4d20*/  BSYNC B1 ;  /* 0x0000000000017941 */ /* 0x000fea0003800000 */
.L_x_183:
[----:B---3--:R-:W-:Y:S01]  /*4d30*/  @!P4 IMAD R11, R98, R120, R13 ;  /* 0x00000078620bc224 */ /* 0x008fe200078e020d */
[----:B------:R-:W-:Y:S04]  /*4d40*/  BSSY B1, `(.L_x_185) ;  /* 0x0000006000017945 */ /* 0x000fe80003800000 */
[----:B------:R3:W-:Y:S01]  /*4d50*/  @!P4 STG.E.U8 desc[UR36][R6.64+0x90], R11 ;  /* 0x0000900b0600c986 */ /* 0x0007e2000c101124 */
[----:B------:R-:W-:Y:S05]  /*4d60*/  @P3 BRA `(.L_x_186) ;  /* 0x00000000000c3947 */ /* 0x000fea0003800000 */
[----:B------:R-:W5:Y:S02]  /*4d70*/  LDG.E.U8 R130, desc[UR36][R8.64+0x91] ;  /* 0x0000912408827981 */ /* 0x000f64000c1e1100 */
[----:B-----5:R-:W-:-:S05]  /*4d80*/  PRMT R10, R130, 0x8880, RZ ;  /* 0x00008880820a7816 */ /* 0x020fca00000000ff */
[----:B------:R-:W-:-:S07]  /*4d90*/  IMAD R13, R10, R121, RZ ;  /* 0x000000790a0d7224 */ /* 0x000fce00078e02ff */
.L_x_186:
[----:B------:R-:W-:Y:S05]  /*4da0*/  BSYNC B1 ;  /* 0x0000000000017941 */ /* 0x000fea0003800000 */
.L_x_185:
[----:B------:R-:W-:Y:S01]  /*4db0*/  @!P3 IMAD R99, R99, R120, R13 ;  /* 0x000000786363b224 */ /* 0x000fe200078e020d */
[----:B------:R-:W-:Y:S04]  /*4dc0*/  BSSY B1, `(.L_x_187) ;  /* 0x0000006000017945 */ /* 0x000fe80003800000 */
[----:B------:R0:W-:Y:S01]  /*4dd0*/  @!P3 STG.E.U8 desc[UR36][R6.64+0x91], R99 ;  /* 0x000091630600b986 */ /* 0x0001e2000c101124 */
[----:B------:R-:W-:Y:S05]  /*4de0*/  @P5 BRA `(.L_x_188) ;  /* 0x00000000000c5947 */ /* 0x000fea0003800000 */
[----:B------:R-:W5:Y:S02]  /*4df0*/  LDG.E.U8 R130, desc[UR36][R2.64+0x98] ;  /* 0x0000982402827981 */ /* 0x000f64000c1e1100 */
[----:B-----5:R-:W-:-:S05]  /*4e00*/  PRMT R10, R130, 0x8880, RZ ;  /* 0x00008880820a7816 */ /* 0x020fca00000000ff */
[----:B------:R-:W-:-:S07]  /*4e10*/  IMAD R13, R10, R121, RZ ;  /* 0x000000790a0d7224 */ /* 0x000fce00078e02ff */
.L_x_188:
[----:B------:R-:W-:Y:S05]  /*4e20*/  BSYNC B1 ;  /* 0x0000000000017941 */ /* 0x000fea0003800000 */
.L_x_187:
[----:B---3--:R-:W-:Y:S01]  /*4e30*/  @!P5 IMAD R11, R100, R120, R13 ;  /* 0x00000078640bd224 */ /* 0x008fe200078e020d */
[----:B------:R-:W-:Y:S04]  /*4e40*/  BSSY B1, `(.L_x_189) ;  /* 0x0000006000017945 */ /* 0x000fe80003800000 */
[----:B------:R3:W-:Y:S01]  /*4e50*/  @!P5 STG.E.U8 desc[UR36][R4.64+0x98], R11 ;  /* 0x0000980b0400d986 */ /* 0x0007e2000c101124 */
[----:B------:R-:W-:Y:S05]  /*4e60*/  @P2 BRA `(.L_x_190) ;  /* 0x00000000000c2947 */ /* 0x000fea0003800000 */
[----:B------:R-:W5:Y:S02]  /*4e70*/  LDG.E.U8 R130, desc[UR36][R2.64+0x99] ;  /* 0x0000992402827981 */ /* 0x000f64000c1e1100 */
[----:B-----5:R-:W-:-:S05]  /*4e80*/  PRMT R10, R130, 0x8880, RZ ;  /* 0x00008880820a7816 */ /* 0x020fca00000000ff */
[----:B------:R-:W-:-:S07]  /*4e90*/  IMAD R13, R10, R121, RZ ;  /* 0x000000790a0d7224 */ /* 0x000fce00078e02ff */
.L_x_190:
[----:B------:R-:W-:Y:S05]  /*4ea0*/  BSYNC B1 ;  /* 0x0000000000017941 */ /* 0x000fea0003800000 */
.L_x_189:
        /* <DEDUP_REMOVED lines=11> */
.L_x_192:
[----:B------:R-:W-:Y:S05]  /*4f60*/  BSYNC B1 ;  /* 0x0000000000017941 */ /* 0x000fea0003800000 */
.L_x_191:
[----:B---3--:R-:W-:Y:S01]  /*4f70*/  @!P4 IMAD R11, R102, R120, R13 ;  /* 0x00000078660bc224 */ /* 0x008fe200078e020d */
[----:B------:R-:W-:Y:S04]  /*4f80*/  BSSY B1, `(.L_x_193) ;  /* 0x0000006000017945 */ /* 0x000fe80003800000 */
[----:B------:R3:W-:Y:S01]  /*4f90*/  @!P4 STG.E.U8 desc[UR36][R6.64+0x98], R11 ;  /* 0x0000980b0600c986 */ /* 0x0007e2000c101124 */
[----:B------:R-:W-:Y:S05]  /*4fa0*/  @P3 BRA `(.L_x_194) ;  /* 0x00000000000c3947 */ /* 0x000fea0003800000 */
[----:B------:R-:W5:Y:S02]  /*4fb0*/  LDG.E.U8 R130, desc[UR36][R8.64+0x99] ;  /* 0x0000992408827981 */ /* 0x000f64000c1e1100 */
[----:B-----5:R-:W-:-:S05]  /*4fc0*/  PRMT R10, R130, 0x8880, RZ ;  /* 0x00008880820a7816 */ /* 0x020fca00000000ff */
[----:B------:R-:W-:-:S07]  /*4fd0*/  IMAD R13, R10, R121, RZ ;  /* 0x000000790a0d7224 */ /* 0x000fce00078e02ff */
.L_x_194:
[----:B------:R-:W-:Y:S05]  /*4fe0*/  BSYNC B1 ;  /* 0x0000000000017941 */ /* 0x000fea0003800000 */
.L_x_193:
[----:B------:R-:W-:Y:S01]  /*4ff0*/  @!P3 IMAD R103, R103, R120, R13 ;  /* 0x000000786767b224 */ /* 0x000fe200078e020d */
[----:B------:R-:W-:Y:S04]  /*5000*/  BSSY B1, `(.L_x_195) ;  /* 0x0000006000017945 */ /* 0x000fe80003800000 */
[----:B------:R0:W-:Y:S01]  /*5010*/  @!P3 STG.E.U8 desc[UR36][R6.64+0x99], R103 ;  /* 0x000099670600b986 */ /* 0x0001e2000c101124 */
[----:B------:R-:W-:Y:S05]  /*5020*/  @P5 BRA `(.L_x_196) ;  /* 0x00000000000c5947 */ /* 0x000fea0003800000 */
[----:B------:R-:W5:Y:S02]  /*5030*/  LDG.E.U8 R130, desc[UR36][R2.64+0xa0] ;  /* 0x0000a02402827981 */ /* 0x000f64000c1e1100 */
[----:B-----5:R-:W-:-:S05]  /*5040*/  PRMT R10, R130, 0x8880, RZ ;  /* 0x00008880820a7816 */ /* 0x020fca00000000ff */
[----:B------:R-:W-:-:S07]  /*5050*/  IMAD R13, R10, R121, RZ ;  /* 0x000000790a0d7224 */ /* 0x000fce00078e02ff */
.L_x_196:
[----:B------:R-:W-:Y:S05]  /*5060*/  BSYNC B1 ;  /* 0x0000000000017941 */ /* 0x000fea0003800000 */
.L_x_195:
[----:B---3--:R-:W-:Y:S01]  /*5070*/  @!P5 IMAD R11, R104, R120, R13 ;  /* 0x00000078680bd224 */ /* 0x008fe200078e020d */
[----:B------:R-:W-:Y:S04]  /*5080*/  BSSY B1, `(.L_x_197) ;  /* 0x0000006000017945 */ /* 0x000fe80003800000 */
[----:B------:R3:W-:Y:S01]  /*5090*/  @!P5 STG.E.U8 desc[UR36][R4.64+0xa0], R11 ;  /* 0x0000a00b0400d986 */ /* 0x0007e2000c101124 */
[----:B------:R-:W-:Y:S05]  /*50a0*/  @P2 BRA `(.L_x_198) ;  /* 0x00000000000c2947 */ /* 0x000fea0003800000 */
[----:B------:R-:W5:Y:S02]  /*50b0*/  LDG.E.U8 R130, desc[UR36][R2.64+0xa1] ;  /* 0x0000a12402827981 */ /* 0x000f64000c1e1100 */
[----:B-----5:R-:W-:-:S05]  /*50c0*/  PRMT R10, R130, 0x8880, RZ ;  /* 0x00008880820a7816 */ /* 0x020fca00000000ff */
[----:B------:R-:W-:-:S07]  /*50d0*/  IMAD R13, R10, R121, RZ ;  /* 0x000000790a0d7224 */ /* 0x000fce00078e02ff */
.L_x_198:
[----:B------:R-:W-:Y:S05]  /*50e0*/  BSYNC B1 ;  /* 0x0000000000017941 */ /* 0x000fea0003800000 */
.L_x_197:
        /* <DEDUP_REMOVED lines=11> */
.L_x_200:
[----:B------:R-:W-:Y:S05]  /*51a0*/  BSYNC B1 ;  /* 0x0000000000017941 */ /* 0x000fea0003800000 */
.L_x_199:
[----:B---3--:R-:W-:Y:S01]  /*51b0*/  @!P4 IMAD R11, R106, R120, R13 ;  /* 0x000000786a0bc224 */ /* 0x008fe200078e020d */
[----:B------:R-:W-:Y:S04]  /*51c0*/  BSSY B1, `(.L_x_201) ;  /* 0x0000006000017945 */ /* 0x000fe80003800000 */
[----:B------:R3:W-:Y:S01]  /*51d0*/  @!P4 STG.E.U8 desc[UR36][R6.64+0xa0], R11 ;  /* 0x0000a00b0600c986 */ /* 0x0007e2000c101124 */
[----:B------:R-:W-:Y:S05]  /*51e0*/  @P3 BRA `(.L_x_202) ;  /* 0x00000000000c3947 */ /* 0x000fea0003800000 */
[----:B------:R-:W5:Y:S02]  /*51f0*/  LDG.E.U8 R130, desc[UR36][R8.64+0xa1] ;  /* 0x0000a12408827981 */ /* 0x000f64000c1e1100 */
[----:B-----5:R-:W-:-:S05]  /*5200*/  PRMT R10, R130, 0x8880, RZ ;  /* 0x00008880820a7816 */ /* 0x020fca00000000ff */
[----:B------:R-:W-:-:S07]  /*5210*/  IMAD R13, R10, R121, RZ ;  /* 0x000000790a0d7224 */ /* 0x000fce00078e02ff */
.L_x_202:
[----:B------:R-:W-:Y:S05]  /*5220*/  BSYNC B1 ;  /* 0x0000000000017941 */ /* 0x000fea0003800000 */
.L_x_201:
[----:B------:R-:W-:Y:S01]  /*5230*/  @!P3 IMAD R107, R107, R120, R13 ;  /* 0x000000786b6bb224 */ /* 0x000fe200078e020d */
[----:B------:R-:W-:Y:S04]  /*5240*/  BSSY B1, `(.L_x_203) ;  /* 0x0000006000017945 */ /* 0x000fe80003800000 */
[----:B------:R0:W-:Y:S01]  /*5250*/  @!P3 STG.E.U8 desc[UR36][R6.64+0xa1], R107 ;  /* 0x0000a16b0600b986 */ /* 0x0001e2000c101124 */
[----:B------:R-:W-:Y:S05]  /*5260*/  @P5 BRA `(.L_x_204) ;  /* 0x00000000000c5947 */ /* 0x000fea0003800000 */
[----:B------:R-:W5:Y:S02]  /*5270*/  LDG.E.U8 R130, desc[UR36][R2.64+0xa8] ;  /* 0x0000a82402827981 */ /* 0x000f64000c1e1100 */
[----:B-----5:R-:W-:-:S05]  /*5280*/  PRMT R10, R130, 0x8880, RZ ;  /* 0x00008880820a7816 */ /* 0x020fca00000000ff */
[----:B------:R-:W-:-:S07]  /*5290*/  IMAD R13, R10, R121, RZ ;  /* 0x000000790a0d7224 */ /* 0x000fce00078e02ff */
.L_x_204:
[----:B------:R-:W-:Y:S05]  /*52a0*/  BSYNC B1 ;  /* 0x0000000000017941 */ /* 0x000fea0003800000 */
.L_x_203:
[----:B---3--:R-:W-:Y:S01]  /*52b0*/  @!P5 IMAD R11, R108, R120, R13 ;  /* 0x000000786c0bd224 */ /* 0x008fe200078e020d */
[----:B------:R-:W-:Y:S04]  /*52c0*/  BSSY B1, `(.L_x_205) ;  /* 0x0000006000017945 */ /* 0x000fe80003800000 */
[----:B------:R3:W-:Y:S01]  /*52d0*/  @!P5 STG.E.U8 desc[UR36][R4.64+0xa8], R11 ;  /* 0x0000a80b0400d986 */ /* 0x0007e2000c101124 */
[----:B------:R-:W-:Y:S05]  /*52e0*/  @P2 BRA `(.L_x_206) ;  /* 0x00000000000c2947 */ /* 0x000fea0003800000 */
[----:B------:R-:W5:Y:S02]  /*52f0*/  LDG.E.U8 R130, desc[UR36][R2.64+0xa9] ;  /* 0x0000a92402827981 */ /* 0x000f64000c1e1100 */
[----:B-----5:R-:W-:-:S05]  /*5300*/  PRMT R10, R130, 0x8880, RZ ;  /* 0x00008880820a7816 */ /* 0x020fca00000000ff */
[----:B------:R-:W-:-:S07]  /*5310*/  IMAD R13, R10, R121, RZ ;  /* 0x000000790a0d7224 */ /* 0x000fce00078e02ff */
.L_x_206:
[----:B------:R-:W-:Y:S05]  /*5320*/  BSYNC B1 ;  /* 0x0000000000017941 */ /* 0x000fea0003800000 */
.L_x_205:
        /* <DEDUP_REMOVED lines=11> */
.L_x_208:
[----:B------:R-:W-:Y:S05]  /*53e0*/  BSYNC B1 ;  /* 0x0000000000017941 */ /* 0x000fea0003800000 */
.L_x_207:
[----:B---3--:R-:W-:Y:S01]  /*53f0*/  @!P4 IMAD R11, R110, R120, R13 ;  /* 0x000000786e0bc224 */ /* 0x008fe200078e020d */
[----:B------:R-:W-:Y:S04]  /*5400*/  BSSY B1, `(.L_x_209) ;  /* 0x0000006000017945 */ /* 0x000fe80003800000 */
[----:B------:R3:W-:Y:S01]  /*5410*/  @!P4 STG.E.U8 desc[UR36][R6.64+0xa8], R11 ;  /* 0x0000a80b0600c986 */ /* 0x0007e2000c101124 */
[----:B------:R-:W-:Y:S05]  /*5420*/  @P3 BRA `(.L_x_210) ;  /* 0x00000000000c3947 */ /* 0x000fea0003800000 */
[----:B------:R-:W5:Y:S02]  /*5430*/  LDG.E.U8 R130, desc[UR36][R8.64+0xa9] ;  /* 0x0000a92408827981 */ /* 0x000f64000c1e1100 */
[----:B-----5:R-:W-:-:S05]  /*5440*/  PRMT R10, R130, 0x8880, RZ ;  /* 0x00008880820a7816 */ /* 0x020fca00000000ff */
[----:B------:R-:W-:-:S07]  /*5450*/  IMAD R13, R10, R121, RZ ;  /* 0x000000790a0d7224 */ /* 0x000fce00078e02ff */
.L_x_210:
[----:B------:R-:W-:Y:S05]  /*5460*/  BSYNC B1 ;  /* 0x0000000000017941 */ /* 0x000fea0003800000 */
.L_x_209:
[----:B------:R-:W-:Y:S01]  /*5470*/  @!P3 IMAD R111, R111, R120, R13 ;  /* 0x000000786f6fb224 */ /* 0x000fe200078e020d */
[----:B------:R-:W-:Y:S04]  /*5480*/  BSSY B1, `(.L_x_211) ;  /* 0x0000006000017945 */ /* 0x000fe80003800000 */
[----:B------:R0:W-:Y:S01]  /*5490*/  @!P3 STG.E.U8 desc[UR36][R6.64+0xa9], R111 ;  /* 0x0000a96f0600b986 */ /* 0x0001e2000c101124 */
[----:B------:R-:W-:Y:S05]  /*54a0*/  @P5 BRA `(.L_x_212) ;  /* 0x00000000000c5947 */ /* 0x000fea0003800000 */
[----:B------:R-:W5:Y:S02]  /*54b0*/  LDG.E.U8 R130, desc[UR36][R2.64+0xb0] ;  /* 0x0000b02402827981 */ /* 0x000f64000c1e1100 */
[----:B-----5:R-:W-:-:S05]  /*54c0*/  PRMT R10, R130, 0x8880, RZ ;  /* 0x00008880820a7816 */ /* 0x020fca00000000ff */
[----:B------:R-:W-:-:S07]  /*54d0*/  IMAD R13, R10, R121, RZ ;  /* 0x000000790a0d7224 */ /* 0x000fce00078e02ff */
.L_x_212:
[----:B------:R-:W-:Y:S05]  /*54e0*/  BSYNC B1 ;  /* 0x0000000000017941 */ /* 0x000fea0003800000 */
.L_x_211:
[----:B---3--:R-:W-:Y:S01]  /*54f0*/  @!P5 IMAD R11, R112, R120, R13 ;  /* 0x00000078700bd224 */ /* 0x008fe200078e020d */
[----:B------:R-:W-:Y:S04]  /*5500*/  BSSY B1, `(.L_x_213) ;  /* 0x0000006000017945 */ /* 0x000fe80003800000 */
[----:B------:R3:W-:Y:S01]  /*5510*/  @!P5 STG.E.U8 desc[UR36][R4.64+0xb0], R11 ;  /* 0x0000b00b0400d986 */ /* 0x0007e2000c101124 */
[----:B------:R-:W-:Y:S05]  /*5520*/  @P2 BRA `(.L_x_214) ;  /* 0x00000000000c2947 */ /* 0x000fea0003800000 */
[----:B------:R-:W5:Y:S02]  /*5530*/  LDG.E.U8 R130, desc[UR36][R2.64+0xb1] ;  /* 0x0000b12402827981 */ /* 0x000f64000c1e1100 */
[----:B-----5:R-:W-:-:S05]  /*5540*/  PRMT R10, R130, 0x8880, RZ ;  /* 0x00008880820a7816 */ /* 0x020fca00000000ff */
[----:B------:R-:W-:-:S07]  /*5550*/  IMAD R13, R10, R121, RZ ;  /* 0x000000790a0d7224 */ /* 0x000fce00078e02ff */
.L_x_214:
[----:B------:R-:W-:Y:S05]  /*5560*/  BSYNC B1 ;  /* 0x0000000000017941 */ /* 0x000fea0003800000 */
.L_x_213:
[C---:B------:R-:W-:Y:S01]  /*5570*/  ISETP.LT.OR P4, PT, R0.reuse, 0xb1, !P0 ;  /* 0x000000b10000780c */ /* 0x040fe20004781670 */
[----:B------:R-:W-:Y:S01]  /*5580*/  @!P2 IMAD R113, R113, R120, R13 ;  /* 0x000000787171a224 */ /* 0x000fe200078e020d */
[----:B------:R-:W-:Y:S01]  /*5590*/  BSSY B1, `(.L_x_215) ;  /* 0x000000a000017945 */ /* 0x000fe20003800000 */
[C---:B------:R-:W-:Y:S02]  /*55a0*/  ISETP.LT.OR P3, PT, R0.reuse, 0xb2, !P0 ;  /* 0x000000b20000780c */ /* 0x040fe40004761670 */
[C---:B------:R-:W-:Y:S01]  /*55b0*/  ISETP.LT.OR P5, PT, R0.reuse, 0xb9, !P0 ;  /* 0x000000b90000780c */ /* 0x040fe200047a1670 */
[----:B------:R0:W-:Y:S01]  /*55c0*/  @!P2 STG.E.U8 desc[UR36][R4.64+0xb1], R113 ;  /* 0x0000b1710400a986 */ /* 0x0001e2000c101124 */
[C---:B------:R-:W-:Y:S02]  /*55d0*/  ISETP.LT.OR P2, PT, R0.reuse, 0xb9, !P1 ;  /* 0x000000b90000780c */ /* 0x040fe40004f41670 */
[----:B------:R-:W-:-:S04]  /*55e0*/  ISETP.LT.OR P1, PT, R0, 0xba, !P1 ;  /* 0x000000ba0000780c */ /* 0x000fc80004f21670 */
[----:B------:R-:W-:Y:S09]  /*55f0*/  @P4 BRA `(.L_x_216) ;  /* 0x00000000000c4947 */ /* 0x000ff20003800000 */
[----:B------:R-:W5:Y:S02]  /*5600*/  LDG.E.U8 R130, desc[UR36][R8.64+0xb0] ;  /* 0x0000b02408827981 */ /* 0x000f64000c1e1100 */
[----:B-----5:R-:W-:-:S05]  /*5610*/  PRMT R10, R130, 0x8880, RZ ;  /* 0x00008880820a7816 */ /* 0x020fca00000000ff */
[----:B------:R-:W-:-:S07]  /*5620*/  IMAD R13, R10, R121, RZ ;  /* 0x000000790a0d7224 */ /* 0x000fce00078e02ff */
.L_x_216:
[----:B------:R-:W-:Y:S05]  /*5630*/  BSYNC B1 ;  /* 0x0000000000017941 */ /* 0x000fea0003800000 */
.L_x_215:
[----:B---3--:R-:W-:Y:S01]  /*5640*/  @!P4 IMAD R11, R114, R120, R13 ;  /* 0x00000078720bc224 */ /* 0x008fe200078e020d */
[----:B------:R-:W-:Y:S04]  /*5650*/  BSSY B1, `(.L_x_217) ;  /* 0x0000006000017945 */ /* 0x000fe80003800000 */
[----:B------:R3:W-:Y:S01]  /*5660*/  @!P4 STG.E.U8 desc[UR36][R6.64+0xb0], R11 ;  /* 0x0000b00b0600c986 */ /* 0x0007e2000c101124 */
[----:B------:R-:W-:Y:S05]  /*5670*/  @P3 BRA `(.L_x_218) ;  /* 0x00000000000c3947 */ /* 0x000fea0003800000 */
[----:B------:R-:W5:Y:S02]  /*5680*/  LDG.E.U8 R130, desc[UR36][R8.64+0xb1] ;  /* 0x0000b12408827981 */ /* 0x000f64000c1e1100 */
[----:B-----5:R-:W-:-:S05]  /*5690*/  PRMT R10, R130, 0x8880, RZ ;  /* 0x00008880820a7816 */ /* 0x020fca00000000ff */
[----:B------:R-:W-:-:S07]  /*56a0*/  IMAD R13, R10, R121, RZ ;  /* 0x000000790a0d7224 */ /* 0x000fce00078e02ff */
.L_x_218:
[----:B------:R-:W-:Y:S05]  /*56b0*/  BSYNC B1 ;  /* 0x0000000000017941 */ /* 0x000fea0003800000 */
.L_x_217:
[----:B------:R-:W-:Y:S01]  /*56c0*/  @!P3 IMAD R115, R115, R120, R13 ;  /* 0x000000787373b224 */ /* 0x000fe200078e020d */
[----:B------:R-:W-:Y:S04]  /*56d0*/  BSSY B1, `(.L_x_219) ;  /* 0x0000006000017945 */ /* 0x000fe80003800000 */
[----:B------:R0:W-:Y:S01]  /*56e0*/  @!P3 STG.E.U8 desc[UR36][R6.64+0xb1], R115 ;  /* 0x0000b1730600b986 */ /* 0x0001e2000c101124 */
[----:B------:R-:W-:Y:S05]  /*56f0*/  @P2 BRA `(.L_x_220) ;  /* 0x00000000000c2947 */ /* 0x000fea0003800000 */
[----:B------:R-:W5:Y:S02]  /*5700*/  LDG.E.U8 R130, desc[UR36][R2.64+0xb8] ;  /* 0x0000b82402827981 */ /* 0x000f64000c1e1100 */
[----:B-----5:R-:W-:-:S05]  /*5710*/  PRMT R10, R130, 0x8880, RZ ;  /* 0x00008880820a7816 */ /* 0x020fca00000000ff */
[----:B------:R-:W-:-:S07]  /*5720*/  IMAD R13, R10, R121, RZ ;  /* 0x000000790a0d7224 */ /* 0x000fce00078e02ff */
.L_x_220:
[----:B------:R-:W-:Y:S05]  /*5730*/  BSYNC B1 ;  /* 0x0000000000017941 */ /* 0x000fea0003800000 */
.L_x_219:
[----:B---3--:R-:W-:Y:S01]  /*5740*/  @!P2 IMAD R11, R116, R120, R13 ;  /* 0x00000078740ba224 */ /* 0x008fe200078e020d */
[----:B------:R-:W-:Y:S04]  /*5750*/  BSSY B1, `(.L_x_221) ;  /* 0x0000006000017945 */ /* 0x000fe80003800000 */
[----:B------:R3:W-:Y:S01]  /*5760*/  @!P2 STG.E.U8 desc[UR36][R4.64+0xb8], R11 ;  /* 0x0000b80b0400a986 */ /* 0x0007e2000c101124 */
[----:B------:R-:W-:Y:S05]  /*5770*/  @P1 BRA `(.L_x_222) ;  /* 0x00000000000c1947 */ /* 0x000fea0003800000 */
[----:B------:R-:W5:Y:S02]  /*5780*/  LDG.E.U8 R130, desc[UR36][R2.64+0xb9] ;  /* 0x0000b92402827981 */ /* 0x000f64000c1e1100 */
[----:B-----5:R-:W-:-:S05]  /*5790*/  PRMT R10, R130, 0x8880, RZ ;  /* 0x00008880820a7816 */ /* 0x020fca00000000ff */
[----:B------:R-:W-:-:S07]  /*57a0*/  IMAD R13, R10, R121, RZ ;  /* 0x000000790a0d7224 */ /* 0x000fce00078e02ff */
.L_x_222:
[----:B------:R-:W-:Y:S05]  /*57b0*/  BSYNC B1 ;  /* 0x0000000000017941 */ /* 0x000fea0003800000 */
.L_x_221:
[----:B------:R-:W-:Y:S01]  /*57c0*/  @!P1 IMAD R117, R117, R120, R13 ;  /* 0x0000007875759224 */ /* 0x000fe200078e020d */
[----:B------:R-:W-:Y:S04]  /*57d0*/  BSSY B1, `(.L_x_223) ;  /* 0x0000006000017945 */ /* 0x000fe80003800000 */
[----:B------:R0:W-:Y:S01]  /*57e0*/  @!P1 STG.E.U8 desc[UR36][R4.64+0xb9], R117 ;  /* 0x0000b97504009986 */ /* 0x0001e2000c101124 */
[----:B------:R-:W-:Y:S05]  /*57f0*/  @P5 BRA `(.L_x_224) ;  /* 0x00000000000c5947 */ /* 0x000fea0003800000 */
[----:B------:R-:W0:Y:S02]  /*5800*/  LDG.E.U8 R130, desc[UR36][R8.64+0xb8] ;  /* 0x0000b82408827981 */ /* 0x000e24000c1e1100 */
[----:B0-----:R-:W-:-:S05]  /*5810*/  PRMT R2, R130, 0x8880, RZ ;  /* 0x0000888082027816 */ /* 0x001fca00000000ff */
[----:B------:R-:W-:-:S07]  /*5820*/  IMAD R13, R2, R121, RZ ;  /* 0x00000079020d7224 */ /* 0x000fce00078e02ff */
.L_x_224:
[----:B------:R-:W-:Y:S05]  /*5830*/  BSYNC B1 ;  /* 0x0000000000017941 */ /* 0x000fea0003800000 */
.L_x_223:
[----:B0-----:R-:W-:Y:S01]  /*5840*/  @!P5 IMAD R3, R118, R120, R13 ;  /* 0x000000787603d224 */ /* 0x001fe200078e020d */
[----:B------:R-:W-:Y:S01]  /*5850*/  ISETP.LT.OR P0, PT, R0, 0xba, !P0 ;  /* 0x000000ba0000780c */ /* 0x000fe20004701670 */
[----:B------:R-:W-:Y:S03]  /*5860*/  BSSY B1, `(.L_x_225) ;  /* 0x0000006000017945 */ /* 0x000fe60003800000 */
[----:B------:R0:W-:Y:S09]  /*5870*/  @!P5 STG.E.U8 desc[UR36][R6.64+0xb8], R3 ;  /* 0x0000b8030600d986 */ /* 0x0001f2000c101124 */
[----:B------:R-:W-:Y:S05]  /*5880*/  @P0 BRA `(.L_x_226) ;  /* 0x00000000000c0947 */ /* 0x000fea0003800000 */
[----:B------:R-:W5:Y:S02]  /*5890*/  LDG.E.U8 R130, desc[UR36][R8.64+0xb9] ;  /* 0x0000b92408827981 */ /* 0x000f64000c1e1100 */
[----:B-----5:R-:W-:-:S05]  /*58a0*/  PRMT R0, R130, 0x8880, RZ ;  /* 0x0000888082007816 */ /* 0x020fca00000000ff */
[----:B------:R-:W-:-:S07]  /*58b0*/  IMAD R13, R0, R121, RZ ;  /* 0x00000079000d7224 */ /* 0x000fce00078e02ff */
.L_x_226:
[----:B------:R-:W-:Y:S05]  /*58c0*/  BSYNC B1 ;  /* 0x0000000000017941 */ /* 0x000fea0003800000 */
.L_x_225:
[----:B------:R-:W-:Y:S01]  /*58d0*/  IMAD R13, R119, R120, R13 ;  /* 0x00000078770d7224 */ /* 0x000fe200078e020d */
[----:B------:R-:W-:Y:S06]  /*58e0*/  @P0 BRA `(.L_x_227) ;  /* 0x0000001000900947 */ /* 0x000fec0003800000 */
[----:B------:R0:W-:Y:S01]  /*58f0*/  STG.E.U8 desc[UR36][R6.64+0xb9], R13 ;  /* 0x0000b90d06007986 */ /* 0x0001e2000c101124 */
[----:B------:R-:W-:Y:S05]  /*5900*/  BRA `(.L_x_227) ;  /* 0x0000001000887947 */ /* 0x000fea0003800000 */
.L_x_34:
[C---:B------:R-:W-:Y:S02]  /*5910*/  ISETP.GE.AND P1, PT, R134.reuse, 0x1, PT ;  /* 0x000000018600780c */ /* 0x040fe40003f26270 */
[----:B------:R-:W-:Y:S02]  /*5920*/  ISETP.GE.AND P0, PT, R134, 0x9, PT ;  /* 0x000000098600780c */ /* 0x000fe40003f06270 */
[C---:B------:R-:W-:Y:S02]  /*5930*/  ISETP.LT.OR P4, PT, R0.reuse, 0x1, !P1 ;  /* 0x000000010000780c */ /* 0x040fe40004f81670 */
[C---:B------:R-:W-:Y:S02]  /*5940*/  ISETP.LT.OR P3, PT, R0.reuse, 0x2, !P1 ;  /* 0x000000020000780c */ /* 0x040fe40004f61670 */
[C---:B------:R-:W-:Y:S02]  /*5950*/  ISETP.LT.OR P2, PT, R0.reuse, 0x1, !P0 ;  /* 0x000000010000780c */ /* 0x040fe40004741670 */
[----:B------:R-:W-:-:S07]  /*5960*/  ISETP.LT.OR P5, PT, R0, 0x2, !P0 ;  /* 0x000000020000780c */ /* 0x000fce00047a1670 */
[-C--:B------:R-:W-:Y:S02]  /*5970*/  @!P4 IMAD R3, R24, R120.reuse, RZ ;  /* 0x000000781803c224 */ /* 0x080fe400078e02ff */
[-C--:B------:R-:W-:Y:S02]  /*5980*/  @!P3 IMAD R25, R25, R120.reuse, RZ ;  /* 0x000000781919b224 */ /* 0x080fe400078e02ff */
[-C--:B------:R-:W-:Y:S01]  /*5990*/  @!P2 IMAD R9, R26, R120.reuse, RZ ;  /* 0x000000781a09a224 */ /* 0x080fe200078e02ff */
[----:B------:R0:W-:Y:S01]  /*59a0*/  @!P4 STG.E.U8 desc[UR36][R4.64], R3 ;  /* 0x000000030400c986 */ /* 0x0001e2000c101124 */
[C---:B------:R-:W-:Y:S01]  /*59b0*/  ISETP.LT.OR P4, PT, R0.reuse, 0x9, !P1 ;  /* 0x000000090000780c */ /* 0x040fe20004f81670 */
[----:B------:R-:W-:Y:S02]  /*59c0*/  @!P5 IMAD R27, R27, R120, RZ ;  /* 0x000000781b1bd224 */ /* 0x000fe400078e02ff */
[----:B------:R-:W-:Y:S01]  /*59d0*/  @!P3 STG.E.U8 desc[UR36][R4.64+0x1], R25 ;  /* 0x000001190400b986 */ /* 0x000fe2000c101124 */
[----:B------:R-:W-:-:S03]  /*59e0*/  ISETP.LT.OR P3, PT, R0, 0xa, !P1 ;  /* 0x0000000a0000780c */ /* 0x000fc60004f61670 */
[----:B------:R1:W-:Y:S01]  /*59f0*/  @!P2 STG.E.U8 desc[UR36][R6.64], R9 ;  /* 0x000000090600a986 */ /* 0x0003e2000c101124 */
[----:B------:R-:W-:-:S03]  /*5a00*/  ISETP.LT.OR P2, PT, R0, 0x9, !P0 ;  /* 0x000000090000780c */ /* 0x000fc60004741670 */
[----:B------:R-:W-:Y:S01]  /*5a10*/  @!P5 STG.E.U8 desc[UR36][R6.64+0x1], R27 ;  /* 0x0000011b0600d986 */ /* 0x000fe2000c101124 */
[----:B------:R-:W-:Y:S01]  /*5a20*/  ISETP.LT.OR P5, PT, R0, 0xa, !P0 ;  /* 0x0000000a0000780c */ /* 0x000fe200047a1670 */
[----:B------:R-:W-:-:S04]  /*5a30*/  @!P4 IMAD R11, R28, R120, RZ ;  /* 0x000000781c0bc224 */ /* 0x000fc800078e02ff */
[-C--:B------:R-:W-:Y:S01]  /*5a40*/  @!P3 IMAD R29, R29, R120.reuse, RZ ;  /* 0x000000781d1db224 */ /* 0x080fe200078e02ff */
[----:B------:R-:W-:Y:S01]  /*5a50*/  @!P4 STG.E.U8 desc[UR36][R4.64+0x8], R11 ;  /* 0x0000080b0400c986 */ /* 0x000fe2000c101124 */
[----:B------:R-:W-:Y:S02]  /*5a60*/  ISETP.LT.OR P4, PT, R0, 0x11, !P1 ;  /* 0x000000110000780c */ /* 0x000fe40004f81670 */
[-C--:B0-----:R-:W-:Y:S01]  /*5a70*/  @!P2 IMAD R3, R30, R120.reuse, RZ ;  /* 0x000000781e03a224 */ /* 0x081fe200078e02ff */
[----:B------:R-:W-:Y:S01]  /*5a80*/  @!P3 STG.E.U8 desc[UR36][R4.64+0x9], R29 ;  /* 0x0000091d0400b986 */ /* 0x000fe2000c101124 */
[C---:B------:R-:W-:Y:S02]  /*5a90*/  ISETP.LT.OR P3, PT, R0.reuse, 0x12, !P1 ;  /* 0x000000120000780c */ /* 0x040fe40004f61670 */
[----:B------:R-:W-:Y:S01]  /*5aa0*/  @!P5 IMAD R31, R31, R120, RZ ;  /* 0x000000781f1fd224 */ /* 0x000fe200078e02ff */
[----:B------:R0:W-:Y:S01]  /*5ab0*/  @!P2 STG.E.U8 desc[UR36][R6.64+0x8], R3 ;  /* 0x000008030600a986 */ /* 0x0001e2000c101124 */
[----:B------:R-:W-:-:S03]  /*5ac0*/  ISETP.LT.OR P2, PT, R0, 0x11, !P0 ;  /* 0x000000110000780c */ /* 0x000fc60004741670 */
[----:B------:R-:W-:Y:S01]  /*5ad0*/  @!P5 STG.E.U8 desc[UR36][R6.64+0x9], R31 ;  /* 0x0000091f0600d986 */ /* 0x000fe2000c101124 */
[----:B------:R-:W-:Y:S01]  /*5ae0*/  ISETP.LT.OR P5, PT, R0, 0x12, !P0 ;  /* 0x000000120000780c */ /* 0x000fe200047a1670 */
[----:B-1----:R-:W-:-:S04]  /*5af0*/  @!P4 IMAD R9, R32, R120, RZ ;  /* 0x000000782009c224 */ /* 0x002fc800078e02ff */
        /* <DEDUP_REMOVED lines=205> */
[----:B------:R1:W-:Y:S01]  /*67d0*/  @!P4 STG.E.U8 desc[UR36][R4.64+0x98], R11 ;  /* 0x0000980b0400c986 */ /* 0x0003e2000c101124 */
        /* <DEDUP_REMOVED lines=13> */
[-C--:B-1----:R-:W-:Y:S01]  /*68b0*/  @!P2 IMAD R11, R106, R120.reuse, RZ ;  /* 0x000000786a0ba224 */ /* 0x082fe200078e02ff */
[----:B------:R-:W-:Y:S01]  /*68c0*/  @!P3 STG.E.U8 desc[UR36][R4.64+0xa1], R105 ;  /* 0x0000a1690400b986 */ /* 0x000fe2000c101124 */
[C---:B------:R-:W-:Y:S02]  /*68d0*/  ISETP.LT.OR P3, PT, R0.reuse, 0xaa, !P1 ;  /* 0x000000aa0000780c */ /* 0x040fe40004f61670 */
[----:B------:R-:W-:Y:S01]  /*68e0*/  @!P5 IMAD R107, R107, R120, RZ ;  /* 0x000000786b6bd224 */ /* 0x000fe200078e02ff */
[----:B------:R1:W-:Y:S01]  /*68f0*/  @!P2 STG.E.U8 desc[UR36][R6.64+0xa0], R11 ;  /* 0x0000a00b0600a986 */ /* 0x0003e2000c101124 */
[----:B------:R-:W-:-:S03]  /*6900*/  ISETP.LT.OR P2, PT, R0, 0xa9, !P0 ;  /* 0x000000a90000780c */ /* 0x000fc60004741670 */
[----:B------:R-:W-:Y:S01]  /*6910*/  @!P5 STG.E.U8 desc[UR36][R6.64+0xa1], R107 ;  /* 0x0000a16b0600d986 */ /* 0x000fe2000c101124 */
[----:B------:R-:W-:Y:S01]  /*6920*/  ISETP.LT.OR P5, PT, R0, 0xaa, !P0 ;  /* 0x000000aa0000780c */ /* 0x000fe200047a1670 */
[----:B0-----:R-:W-:-:S04]  /*6930*/  @!P4 IMAD R3, R108, R120, RZ ;  /* 0x000000786c03c224 */ /* 0x001fc800078e02ff */
[-C--:B------:R-:W-:Y:S01]  /*6940*/  @!P3 IMAD R109, R109, R120.reuse, RZ ;  /* 0x000000786d6db224 */ /* 0x080fe200078e02ff */
[----:B------:R0:W-:Y:S01]  /*6950*/  @!P4 STG.E.U8 desc[UR36][R4.64+0xa8], R3 ;  /* 0x0000a8030400c986 */ /* 0x0001e2000c101124 */
[----:B------:R-:W-:Y:S02]  /*6960*/  ISETP.LT.OR P4, PT, R0, 0xb2, !P1 ;  /* 0x000000b20000780c */ /* 0x000fe40004f81670 */
[-C--:B--2---:R-:W-:Y:S01]  /*6970*/  @!P2 IMAD R9, R110, R120.reuse, RZ ;  /* 0x000000786e09a224 */ /* 0x084fe200078e02ff */
[----:B------:R-:W-:Y:S01]  /*6980*/  @!P3 STG.E.U8 desc[UR36][R4.64+0xa9], R109 ;  /* 0x0000a96d0400b986 */ /* 0x000fe2000c101124 */
[C---:B------:R-:W-:Y:S02]  /*6990*/  ISETP.LT.OR P3, PT, R0.reuse, 0xb1, !P1 ;  /* 0x000000b10000780c */ /* 0x040fe40004f61670 */
[----:B------:R-:W-:Y:S01]  /*69a0*/  @!P5 IMAD R111, R111, R120, RZ ;  /* 0x000000786f6fd224 */ /* 0x000fe200078e02ff */
[----:B------:R-:W-:Y:S01]  /*69b0*/  @!P2 STG.E.U8 desc[UR36][R6.64+0xa8], R9 ;  /* 0x0000a8090600a986 */ /* 0x000fe2000c101124 */
[----:B------:R-:W-:-:S03]  /*69c0*/  ISETP.LT.OR P2, PT, R0, 0xb1, !P0 ;  /* 0x000000b10000780c */ /* 0x000fc60004741670 */
[----:B------:R-:W-:Y:S01]  /*69d0*/  @!P5 STG.E.U8 desc[UR36][R6.64+0xa9], R111 ;  /* 0x0000a96f0600d986 */ /* 0x000fe2000c101124 */
[----:B------:R-:W-:Y:S01]  /*69e0*/  ISETP.LT.OR P5, PT, R0, 0xb9, !P0 ;  /* 0x000000b90000780c */ /* 0x000fe200047a1670 */
[----:B------:R-:W-:-:S04]  /*69f0*/  @!P4 IMAD R113, R113, R120, RZ ;  /* 0x000000787171c224 */ /* 0x000fc800078e02ff */
[-C--:B-1----:R-:W-:Y:S01]  /*6a00*/  @!P3 IMAD R11, R112, R120.reuse, RZ ;  /* 0x00000078700bb224 */ /* 0x082fe200078e02ff */
[----:B------:R-:W-:Y:S01]  /*6a10*/  @!P4 STG.E.U8 desc[UR36][R4.64+0xb1], R113 ;  /* 0x0000b1710400c986 */ /* 0x000fe2000c101124 */
[C---:B------:R-:W-:Y:S02]  /*6a20*/  ISETP.LT.OR P4, PT, R0.reuse, 0xb2, !P0 ;  /* 0x000000b20000780c */ /* 0x040fe40004781670 */
[C---:B------:R-:W-:Y:S01]  /*6a30*/  ISETP.LT.OR P0, PT, R0.reuse, 0xba, !P0 ;  /* 0x000000ba0000780c */ /* 0x040fe20004701670 */
[----:B------:R1:W-:Y:S01]  /*6a40*/  @!P3 STG.E.U8 desc[UR36][R4.64+0xb0], R11 ;  /* 0x0000b00b0400b986 */ /* 0x0003e2000c101124 */
[----:B------:R-:W-:Y:S01]  /*6a50*/  ISETP.LT.OR P3, PT, R0, 0xb9, !P1 ;  /* 0x000000b90000780c */ /* 0x000fe20004f61670 */
[----:B0-----:R-:W-:Y:S01]  /*6a60*/  @!P2 IMAD R3, R114, R120, RZ ;  /* 0x000000787203a224 */ /* 0x001fe200078e02ff */
[----:B------:R-:W-:-:S04]  /*6a70*/  ISETP.LT.OR P1, PT, R0, 0xba, !P1 ;  /* 0x000000ba0000780c */ /* 0x000fc80004f21670 */
[----:B------:R0:W-:Y:S03]  /*6a80*/  @!P2 STG.E.U8 desc[UR36][R6.64+0xb0], R3 ;  /* 0x0000b0030600a986 */ /* 0x0001e6000c101124 */
[-C--:B------:R-:W-:Y:S02]  /*6a90*/  @!P4 IMAD R115, R115, R120.reuse, RZ ;  /* 0x000000787373c224 */ /* 0x080fe400078e02ff */
[-C--:B-1----:R-:W-:Y:S02]  /*6aa0*/  @!P5 IMAD R11, R118, R120.reuse, RZ ;  /* 0x00000078760bd224 */ /* 0x082fe400078e02ff */
[-C--:B------:R-:W-:Y:S01]  /*6ab0*/  @!P3 IMAD R9, R116, R120.reuse, RZ ;  /* 0x000000787409b224 */ /* 0x080fe200078e02ff */
[----:B------:R0:W-:Y:S01]  /*6ac0*/  @!P4 STG.E.U8 desc[UR36][R6.64+0xb1], R115 ;  /* 0x0000b1730600c986 */ /* 0x0001e2000c101124 */
[-C--:B------:R-:W-:Y:S02]  /*6ad0*/  @!P1 IMAD R117, R117, R120.reuse, RZ ;  /* 0x0000007875759224 */ /* 0x080fe400078e02ff */
[----:B------:R-:W-:Y:S01]  /*6ae0*/  @!P0 IMAD R119, R119, R120, RZ ;  /* 0x0000007877778224 */ /* 0x000fe200078e02ff */
[----:B------:R0:W-:Y:S04]  /*6af0*/  @!P3 STG.E.U8 desc[UR36][R4.64+0xb8], R9 ;  /* 0x0000b8090400b986 */ /* 0x0001e8000c101124 */
[----:B------:R0:W-:Y:S04]  /*6b00*/  @!P1 STG.E.U8 desc[UR36][R4.64+0xb9], R117 ;  /* 0x0000b97504009986 */ /* 0x0001e8000c101124 */
[----:B------:R0:W-:Y:S04]  /*6b10*/  @!P5 STG.E.U8 desc[UR36][R6.64+0xb8], R11 ;  /* 0x0000b80b0600d986 */ /* 0x0001e8000c101124 */
[----:B------:R0:W-:Y:S02]  /*6b20*/  @!P0 STG.E.U8 desc[UR36][R6.64+0xb9], R119 ;  /* 0x0000b97706008986 */ /* 0x0001e4000c101124 */
.L_x_227:
[----:B------:R-:W-:Y:S05]  /*6b30*/  BSYNC B0 ;  /* 0x0000000000007941 */ /* 0x000fea0003800000 */
.L_x_33:
[----:B0-----:R-:W2:Y:S01]  /*6b40*/  LDL.64 R2, [R1] ;  /* 0x0000000001027983 */ /* 0x001ea20000100a00 */
[----:B------:R-:W-:Y:S01]  /*6b50*/  ULDC.64 UR4, c[0x0][0x650] ;  /* 0x0001940000047ab9 */ /* 0x000fe20000000a00 */
[----:B------:R0:W-:Y:S01]  /*6b60*/  SYNCS.ARRIVE.TRANS64.A1T0 RZ, [R128+UR45], RZ ;  /* 0x000000ff80ff79a7 */ /* 0x0001e2000810002d */
[----:B------:R-:W-:Y:S01]  /*6b70*/  PRMT R0, RZ, 0x7610, R0 ;  /* 0x00007610ff007816 */ /* 0x000fe20000000000 */
[----:B------:R-:W-:Y:S02]  /*6b80*/  IMAD.MOV.U32 R19, RZ, RZ, -0x1 ;  /* 0xffffffffff137424 */ /* 0x000fe400078e00ff */
[----:B------:R-:W-:Y:S01]  /*6b90*/  IMAD.MOV.U32 R22, RZ, RZ, -0x1 ;  /* 0xffffffffff167424 */ /* 0x000fe200078e00ff */
[----:B--2---:R-:W-:-:S04]  /*6ba0*/  LEA R18, P0, R2, R18, 0x1 ;  /* 0x0000001202127211 */ /* 0x004fc800078008ff */
[----:B------:R-:W-:Y:S01]  /*6bb0*/  LEA.HI.X R17, R2, R17, R23, 0x1, P0 ;  /* 0x0000001102117211 */ /* 0x000fe200000f0c17 */
[----:B------:R-:W-:Y:S01]  /*6bc0*/  IMAD.MOV.U32 R2, RZ, RZ, -0x1 ;  /* 0xffffffffff027424 */ /* 0x000fe200078e00ff */
[----:B------:R-:W-:-:S04]  /*6bd0*/  ISETP.GE.U32.AND P0, PT, R18, UR4, PT ;  /* 0x0000000412007c0c */ /* 0x000fc8000bf06070 */
[----:B------:R-:W-:-:S13]  /*6be0*/  ISETP.GE.U32.AND.EX P0, PT, R17, UR5, PT, P0 ;  /* 0x0000000511007c0c */ /* 0x000fda000bf06100 */
[----:B0-----:R-:W-:Y:S05]  /*6bf0*/  @P0 BRA `(.L_x_228) ;  /* 0x0000000400700947 */ /* 0x001fea0003800000 */
[----:B------:R-:W0:Y:S01]  /*6c00*/  S2R R10, SR_CTAID.X ;  /* 0x00000000000a7919 */ /* 0x000e220000002500 */
[----:B------:R-:W2:Y:S01]  /*6c10*/  LDC.64 R8, c[0x0][0x628] ;  /* 0x00018a00ff087b82 */ /* 0x000ea20000000a00 */
[----:B------:R-:W-:Y:S01]  /*6c20*/  ULDC UR4, c[0x0][0x150] ;  /* 0x0000540000047ab9 */ /* 0x000fe20000000800 */
[----:B----4-:R-:W-:Y:S01]  /*6c30*/  IMAD.MOV.U32 R6, RZ, RZ, R18 ;  /* 0x000000ffff067224 */ /* 0x010fe200078e0012 */
[----:B------:R-:W4:Y:S01]  /*6c40*/  S2R R20, SR_CTAID.Y ;  /* 0x0000000000147919 */ /* 0x000f220000002600 */
[----:B------:R-:W-:-:S04]  /*6c50*/  IMAD.MOV.U32 R7, RZ, RZ, R17 ;  /* 0x000000ffff077224 */ /* 0x000fc800078e0011 */
[----:B-1----:R-:W1:Y:S08]  /*6c60*/  LDC R15, c[0x0][0x144] ;  /* 0x00005100ff0f7b82 */ /* 0x002e700000000800 */
[----:B------:R-:W1:Y:S08]  /*6c70*/  LDC R0, c[0x0][0x630] ;  /* 0x00018c00ff007b82 */ /* 0x000e700000000800 */
[----:B------:R-:W1:Y:S01]  /*6c80*/  LDC.64 R12, c[0x0][0x620] ;  /* 0x00018800ff0c7b82 */ /* 0x000e620000000a00 */
[----:B--2---:R-:W-:-:S04]  /*6c90*/  ISETP.NE.U32.AND P0, PT, R8, RZ, PT ;  /* 0x000000ff0800720c */ /* 0x004fc80003f05070 */
[----:B------:R-:W-:Y:S02]  /*6ca0*/  ISETP.NE.AND.EX P0, PT, R9, RZ, PT, P0 ;  /* 0x000000ff0900720c */ /* 0x000fe40003f05300 */
[----:B0-----:R-:W-:-:S05]  /*6cb0*/  I2FP.F32.U32 R2, R10 ;  /* 0x0000000a00027245 */ /* 0x001fca0000201000 */
[----:B------:R-:W-:-:S04]  /*6cc0*/  FMUL R2, R2, UR4 ;  /* 0x0000000402027c20 */ /* 0x000fc80008400000 */
[----:B------:R0:W2:Y:S02]  /*6cd0*/  F2I.U32.TRUNC.NTZ R14, R2 ;  /* 0x00000002000e7305 */ /* 0x0000a4000020f000 */
[----:B----4-:R-:W-:Y:S05]  /*6ce0*/  @!P0 BRA `(.L_x_229) ;  /* 0x0000000000288947 */ /* 0x010fea0003800000 */
[----:B------:R-:W4:Y:S02]  /*6cf0*/  LDC R3, c[0x0][0x634] ;  /* 0x00018d00ff037b82 */ /* 0x000f240000000800 */
[----:B----4-:R-:W-:-:S05]  /*6d00*/  IADD3 R7, P0, R18, R3, RZ ;  /* 0x0000000312077210 */ /* 0x010fca0007f1e0ff */
[----:B---3--:R-:W-:-:S04]  /*6d10*/  IMAD.X R11, RZ, RZ, R17, P0 ;  /* 0x000000ffff0b7224 */ /* 0x008fc800000e0611 */
[----:B0-----:R-:W-:-:S04]  /*6d20*/  IMAD.WIDE.U32 R2, R11, R8, RZ ;  /* 0x000000080b027225 */ /* 0x001fc800078e00ff */
[----:B------:R-:W-:-:S04]  /*6d30*/  IMAD.WIDE.U32 R4, P0, R7, R9, R2 ;  /* 0x0000000907047225 */ /* 0x000fc80007800002 */
[----:B------:R-:W-:-:S04]  /*6d40*/  IMAD.WIDE.U32 R2, R7, R8, RZ ;  /* 0x0000000807027225 */ /* 0x000fc800078e00ff */
[----:B------:R-:W-:Y:S01]  /*6d50*/  IMAD.X R7, RZ, RZ, RZ, P0 ;  /* 0x000000ffff077224 */ /* 0x000fe200000e06ff */
[----:B------:R-:W-:Y:S01]  /*6d60*/  IADD3 RZ, P0, R3, R4, RZ ;  /* 0x0000000403ff7210 */ /* 0x000fe20007f1e0ff */
[----:B------:R-:W-:-:S04]  /*6d70*/  IMAD.MOV.U32 R6, RZ, RZ, R5 ;  /* 0x000000ffff067224 */ /* 0x000fc800078e0005 */
[----:B------:R-:W-:-:S08]  /*6d80*/  IMAD.WIDE.U32.X R6, R11, R9, R6, P0 ;  /* 0x000000090b067225 */ /* 0x000fd000000e0406 */
.L_x_229:
[----:B------:R-:W4:Y:S01]  /*6d90*/  LDC.64 R26, c[0x0][0x640] ;  /* 0x00019000ff1a7b82 */ /* 0x000f220000000a00 */
[-C--:B-1-3--:R-:W-:Y:S01]  /*6da0*/  SHF.R.U64 R11, R6, R0.reuse, R7 ;  /* 0x00000000060b7219 */ /* 0x08afe20000001207 */
[----:B------:R-:W-:Y:S01]  /*6db0*/  IMAD.MOV.U32 R19, RZ, RZ, R17 ;  /* 0x000000ffff137224 */ /* 0x000fe200078e0011 */
[----:B------:R-:W-:Y:S01]  /*6dc0*/  SHF.R.U32.HI R0, RZ, R0, R7 ;  /* 0x00000000ff007219 */ /* 0x000fe20000011607 */
[----:B--2---:R-:W-:Y:S01]  /*6dd0*/  IMAD.MOV R14, RZ, RZ, -R14 ;  /* 0x000000ffff0e7224 */ /* 0x004fe200078e0a0e */
[----:B------:R-:W-:Y:S01]  /*6de0*/  IADD3 R5, P0, RZ, -R11, RZ ;  /* 0x8000000bff057210 */ /* 0x000fe20007f1e0ff */
[----:B------:R-:W-:Y:S01]  /*6df0*/  ULDC UR4, c[0x0][0x154] ;  /* 0x0000550000047ab9 */ /* 0x000fe20000000800 */
[----:B------:R-:W-:Y:S01]  /*6e00*/  IMAD.MOV.U32 R7, RZ, RZ, 0x1 ;  /* 0x00000001ff077424 */ /* 0x000fe200078e00ff */
[----:B------:R-:W1:Y:S01]  /*6e10*/  LDC R4, c[0x0][0x618] ;  /* 0x00018600ff047b82 */ /* 0x000e620000000800 */
[----:B------:R-:W-:Y:S02]  /*6e20*/  IMAD R22, R15, R14, R10 ;  /* 0x0000000e0f167224 */ /* 0x000fe400078e020a */
[----:B------:R-:W-:-:S04]  /*6e30*/  IMAD.X R3, RZ, RZ, ~R0, P0 ;  /* 0x000000ffff037224 */ /* 0x000fc800000e0e00 */
[-C--:B------:R-:W-:Y:S01]  /*6e40*/  IMAD R0, R3, R12.reuse, RZ ;  /* 0x0000000c03007224 */ /* 0x080fe200078e02ff */
[----:B------:R-:W2:Y:S01]  /*6e50*/  LDC R6, c[0x0][0x608] ;  /* 0x00018200ff067b82 */ /* 0x000ea20000000800 */
[----:B0-----:R-:W-:-:S04]  /*6e60*/  IMAD.WIDE.U32 R2, R5, R12, R18 ;  /* 0x0000000c05027225 */ /* 0x001fc800078e0012 */
[----:B------:R-:W-:Y:S01]  /*6e70*/  IMAD R5, R5, R13, R0 ;  /* 0x0000000d05057224 */ /* 0x000fe200078e0200 */
[----:B------:R-:W-:Y:S02]  /*6e80*/  I2FP.F32.U32 R0, R20 ;  /* 0x0000001400007245 */ /* 0x000fe40000201000 */
[----:B------:R-:W0:Y:S01]  /*6e90*/  LDC R24, c[0x0][0x658] ;  /* 0x00019600ff187b82 */ /* 0x000e220000000800 */
[----:B------:R-:W-:Y:S01]  /*6ea0*/  IMAD.IADD R3, R3, 0x1, R5 ;  /* 0x0000000103037824 */ /* 0x000fe200078e0205 */
[----:B----4-:R-:W-:Y:S01]  /*6eb0*/  ISETP.NE.U32.AND P0, PT, R26, RZ, PT ;  /* 0x000000ff1a00720c */ /* 0x010fe20003f05070 */
[----:B------:R-:W-:Y:S01]  /*6ec0*/  FMUL R0, R0, UR4 ;  /* 0x0000000400007c20 */ /* 0x000fe20008400000 */
[----:B------:R-:W-:Y:S02]  /*6ed0*/  IMAD.MOV.U32 R5, RZ, RZ, -0x1 ;  /* 0xffffffffff057424 */ /* 0x000fe400078e00ff */
[----:B------:R-:W-:Y:S01]  /*6ee0*/  ISETP.NE.AND.EX P0, PT, R27, RZ, PT, P0 ;  /* 0x000000ff1b00720c */ /* 0x000fe20003f05300 */
[----:B------:R3:W4:Y:S01]  /*6ef0*/  F2I.U32.TRUNC.NTZ R12, R0 ;  /* 0x00000000000c7305 */ /* 0x000722000020f000 */
[----:B------:R-:W3:Y:S01]  /*6f00*/  LDC R15, c[0x0][0x148] ;  /* 0x00005200ff0f7b82 */ /* 0x000ee20000000800 */
[----:B-1----:R-:W-:-:S02]  /*6f10*/  SHF.R.U64 R10, R2, R4, R3 ;  /* 0x00000004020a7219 */ /* 0x002fc40000001203 */
[----:B------:R-:W-:-:S05]  /*6f20*/  SHF.R.U32.HI R3, RZ, R4, R3 ;  /* 0x00000004ff037219 */ /* 0x000fca0000011603 */
[----:B------:R-:W1:Y:S01]  /*6f30*/  LDC R14, c[0x0][0x600] ;  /* 0x00018000ff0e7b82 */ /* 0x000e620000000800 */
[-CC-:B--2---:R-:W-:Y:S02]  /*6f40*/  SHF.R.U64 R8, R10, R6.reuse, R3.reuse ;  /* 0x000000060a087219 */ /* 0x184fe40000001203 */
[----:B------:R-:W-:-:S05]  /*6f50*/  SHF.R.U32.HI R3, RZ, R6, R3 ;  /* 0x00000006ff037219 */ /* 0x000fca0000011603 */
[----:B------:R-:W2:Y:S01]  /*6f60*/  LDC R21, c[0x0][0x648] ;  /* 0x00019200ff157b82 */ /* 0x000ea20000000800 */
[-CC-:B0-----:R-:W-:Y:S02]  /*6f70*/  SHF.R.U64 R13, R8, R24.reuse, R3.reuse ;  /* 0x00000018080d7219 */ /* 0x181fe40000001203 */
[-C--:B------:R-:W-:Y:S02]  /*6f80*/  SHF.L.U32 R5, R5, R24.reuse, RZ ;  /* 0x0000001805057219 */ /* 0x080fe400000006ff */
[-C--:B------:R-:W-:Y:S01]  /*6f90*/  SHF.R.U32.HI R3, RZ, R24.reuse, R3 ;  /* 0x00000018ff037219 */ /* 0x080fe20000011603 */
[----:B------:R-:W-:Y:S01]  /*6fa0*/  IMAD.MOV.U32 R2, RZ, RZ, R13 ;  /* 0x000000ffff027224 */ /* 0x000fe200078e000d */
[----:B------:R-:W-:Y:S01]  /*6fb0*/  SHF.L.U32 R24, R7, R24, RZ ;  /* 0x0000001807187219 */ /* 0x000fe200000006ff */
[----:B------:R-:W0:Y:S01]  /*6fc0*/  LDC R25, c[0x0][0x638] ;  /* 0x00018e00ff197b82 */ /* 0x000e220000000800 */
[----:B------:R-:W-:-:S07]  /*6fd0*/  LOP3.LUT R19, RZ, R5, RZ, 0x33, !PT ;  /* 0x00000005ff137212 */ /* 0x000fce00078e33ff */
[----:B------:R-:W0:Y:S01]  /*6fe0*/  LDC R28, c[0x0][0x610] ;  /* 0x00018400ff1c7b82 */ /* 0x000e220000000800 */
[----:B----4-:R-:W-:Y:S05]  /*6ff0*/  @!P0 BRA `(.L_x_230) ;  /* 0x0000000000288947 */ /* 0x010fea0003800000 */
[----:B---3--:R-:W3:Y:S02]  /*7000*/  LDC R0, c[0x0][0x64c] ;  /* 0x00019300ff007b82 */ /* 0x008ee40000000800 */
[----:B---3--:R-:W-:-:S05]  /*7010*/  IADD3 R7, P0, R13, R0, RZ ;  /* 0x000000000d077210 */ /* 0x008fca0007f1e0ff */
        /* <DEDUP_REMOVED lines=8> */
.L_x_230:
[----:B------:R-:W4:Y:S01]  /*70a0*/  LDC R4, c[0x0][0x65c] ;  /* 0x00019700ff047b82 */ /* 0x000f220000000800 */
[----:B--23--:R-:W-:Y:S01]  /*70b0*/  SHF.R.U64 R0, R2, R21, R3 ;  /* 0x0000001502007219 */ /* 0x00cfe20000001203 */
[----:B-1----:R-:W-:Y:S01]  /*70c0*/  VIADD R3, R14, 0xffffffff ;  /* 0xffffffff0e037836 */ /* 0x002fe20000000000 */
[----:B------:R-:W-:Y:S01]  /*70d0*/  LOP3.LUT R19, R8, R19, RZ, 0xc0, !PT ;  /* 0x0000001308137212 */ /* 0x000fe200078ec0ff */
[----:B------:R-:W-:Y:S02]  /*70e0*/  IMAD.MOV R12, RZ, RZ, -R12 ;  /* 0x000000ffff0c7224 */ /* 0x000fe400078e0a0c */
[----:B------:R-:W-:Y:S01]  /*70f0*/  IMAD.MOV R2, RZ, RZ, -R0 ;  /* 0x000000ffff027224 */ /* 0x000fe200078e0a00 */
[----:B------:R-:W-:Y:S01]  /*7100*/  LOP3.LUT R3, R10, R3, RZ, 0xc0, !PT ;  /* 0x000000030a037212 */ /* 0x000fe200078ec0ff */
[----:B------:R-:W-:Y:S02]  /*7110*/  IMAD R19, R24, R0, R19 ;  /* 0x0000000018137224 */ /* 0x000fe400078e0213 */
[----:B0-----:R-:W-:-:S04]  /*7120*/  IMAD R0, R2, R25, R13 ;  /* 0x0000001902007224 */ /* 0x001fc800078e020d */
[----:B------:R-:W-:Y:S01]  /*7130*/  IMAD R2, R0, R14, R3 ;  /* 0x0000000e00027224 */ /* 0x000fe200078e0203 */
[----:B----4-:R-:W-:Y:S01]  /*7140*/  ISETP.NE.AND P0, PT, R4, 0x1, PT ;  /* 0x000000010400780c */ /* 0x010fe20003f05270 */
[----:B------:R-:W-:-:S05]  /*7150*/  IMAD.MOV.U32 R4, RZ, RZ, 0x1 ;  /* 0x00000001ff047424 */ /* 0x000fca00078e00ff */
[----:B------:R-:W-:-:S07]  /*7160*/  PRMT R0, R4, 0x7610, R0 ;  /* 0x0000761004007816 */ /* 0x000fce0000000000 */
[----:B------:R-:W-:-:S04]  /*7170*/  @P0 IMAD R22, R15, R12, R20 ;  /* 0x0000000c0f160224 */ /* 0x000fc800078e0214 */
[----:B------:R-:W-:-:S05]  /*7180*/  IMAD R19, R19, R28, R22 ;  /* 0x0000001c13137224 */ /* 0x000fca00078e0216 */
[----:B------:R-:W-:Y:S02]  /*7190*/  SEL R22, R2, R19, !P0 ;  /* 0x0000001302167207 */ /* 0x000fe40004000000 */
[----:B------:R-:W-:Y:S01]  /*71a0*/  SEL R19, R19, R2, !P0 ;  /* 0x0000000213137207 */ /* 0x000fe20004000000 */
[----:B------:R-:W-:-:S07]  /*71b0*/  IMAD.MOV.U32 R2, RZ, RZ, R11 ;  /* 0x000000ffff027224 */ /* 0x000fce00078e000b */
.L_x_228:
[----:B------:R-:W-:Y:S02]  /*71c0*/  LOP3.LUT P0, RZ, R0, 0xff, RZ, 0xc0, !PT ;  /* 0x000000ff00ff7812 */ /* 0x000fe4000780c0ff */
[----:B------:R-:W-:-:S11]  /*71d0*/  LOP3.LUT R131, R131, 0x1, RZ, 0x3c, !PT ;  /* 0x0000000183837812 */ /* 0x000fd600078e3cff */
[----:B------:R-:W-:Y:S05]  /*71e0*/  @P0 BRA `(.L_x_231) ;  /* 0xffffffa400580947 */ /* 0x000fea000383ffff */
[----:B------:R-:W-:Y:S05]  /*71f0*/  EXIT ;  /* 0x000000000000794d */ /* 0x000fea0003800000 */
.L_x_14:
[----:B------:R-:W-:-:S08]  /*7200*/  ISETP.NE.AND P0, PT, R0, RZ, PT ;  /* 0x000000ff0000720c */ /* 0x000fd00003f05270 */
[----:B0-----:R-:W0:-:S00]  /*7210*/  USETMAXREG.DEALLOC.CTAPOOL 0x28 ;  /* 0x00000028000079c8 */ /* 0x001e0000080e0500 */
[----:B------:R-:W-:Y:S05]  /*7220*/  @P0 EXIT ;  /* 0x000000000000094d */ /* 0x000fea0003800000 */
[----:B0-----:R-:W-:Y:S01]  /*7230*/  LOP3.LUT P0, RZ, R8, 0xff, RZ, 0xc0, !PT ;  /* 0x000000ff08ff7812 */ /* 0x001fe2000780c0ff */
[----:B------:R-:W-:Y:S02]  /*7240*/  IMAD.MOV.U32 R0, RZ, RZ, 0x1 ;  /* 0x00000001ff007424 */ /* 0x000fe400078e00ff */
[----:B------:R-:W-:-:S10]  /*7250*/  IMAD.MOV.U32 R6, RZ, RZ, RZ ;  /* 0x000000ffff067224 */ /* 0x000fd400078e00ff */
[----:B------:R-:W-:Y:S05]  /*7260*/  @!P0 BRA `(.L_x_232) ;  /* 0x0000000c001c8947 */ /* 0x000fea0003800000 */
[----:B------:R-:W-:Y:S01]  /*7270*/  LOP3.LUT P0, RZ, R4, 0x1f, RZ, 0xc0, !PT ;  /* 0x0000001f04ff7812 */ /* 0x000fe2000780c0ff */
[----:B------:R-:W-:Y:S01]  /*7280*/  ULDC UR5, c[0x0][0x658] ;  /* 0x0001960000057ab9 */ /* 0x000fe20000000800 */
[----:B------:R-:W-:Y:S01]  /*7290*/  UMOV UR6, 0xffffffff ;  /* 0xffffffff00067882 */ /* 0x000fe20000000000 */
[----:B------:R-:W-:Y:S01]  /*72a0*/  BSSY B0, `(.L_x_232) ;  /* 0x00000c3000007945 */ /* 0x000fe20003800000 */
[----:B------:R-:W-:Y:S01]  /*72b0*/  USHF.L.U32 UR6, UR6, UR5, URZ ;  /* 0x0000000506067299 */ /* 0x000fe2000800063f */
[C---:B------:R-:W-:Y:S01]  /*72c0*/  ISETP.NE.AND P2, PT, R3.reuse, RZ, PT ;  /* 0x000000ff0300720c */ /* 0x040fe20003f45270 */
[----:B------:R-:W-:Y:S01]  /*72d0*/  IMAD.MOV.U32 R8, RZ, RZ, 0x1 ;  /* 0x00000001ff087424 */ /* 0x000fe200078e00ff */
[----:B------:R-:W-:Y:S01]  /*72e0*/  ISETP.NE.OR P0, PT, R3, RZ, !P0 ;  /* 0x000000ff0300720c */ /* 0x000fe20004705670 */
[----:B------:R-:W-:Y:S01]  /*72f0*/  IMAD.MOV.U32 R0, RZ, RZ, 0x1 ;  /* 0x00000001ff007424 */ /* 0x000fe200078e00ff */
[----:B------:R-:W-:Y:S01]  /*7300*/  LOP3.LUT R7, R16, 0x2, RZ, 0xfc, !PT ;  /* 0x0000000210077812 */ /* 0x000fe200078efcff */
[----:B------:R-:W-:Y:S01]  /*7310*/  IMAD.MOV.U32 R6, RZ, RZ, RZ ;  /* 0x000000ffff067224 */ /* 0x000fe200078e00ff */
[----:B------:R-:W-:Y:S01]  /*7320*/  ULDC UR4, c[0x0][0x600] ;  /* 0x0001800000047ab9 */ /* 0x000fe20000000800 */
[----:B------:R-:W-:Y:S01]  /*7330*/  UMOV UR7, 0x1 ;  /* 0x0000000100077882 */ /* 0x000fe20000000000 */
[----:B------:R-:W-:-:S02]  /*7340*/  UIADD3 UR19, UR40, 0x1, URZ ;  /* 0x0000000128137890 */ /* 0x000fc4000fffe03f */
[----:B------:R-:W-:Y:S02]  /*7350*/  UIADD3 UR15, UR4, -0x1, URZ ;  /* 0xffffffff040f7890 */ /* 0x000fe4000fffe03f */
[----:B------:R-:W-:Y:S02]  /*7360*/  USHF.L.U32 UR17, UR7, UR5, URZ ;  /* 0x0000000507117299 */ /* 0x000fe4000800063f */
[----:B------:R-:W-:Y:S01]  /*7370*/  ULOP3.LUT UR16, URZ, UR6, URZ, 0x33, !UPT ;  /* 0x000000063f107292 */ /* 0x000fe2000f8e333f */
[----:B------:R-:W-:-:S11]  /*7380*/  ULDC.64 UR20, c[0x0][0x198] ;  /* 0x0000660000147ab9 */ /* 0x000fd60000000a00 */
.L_x_244:
[----:B------:R-:W-:-:S03]  /*7390*/  UMOV UR4, 0xffffffff ;  /* 0xffffffff00047882 */ /* 0x000fc60000000000 */
[----:B------:R-:W-:Y:S05]  /*73a0*/  BRA.DIV UR4, `(.L_x_233) ;  /* 0x0000001e04407947 */ /* 0x000fea000b800000 */
[----:B------:R-:W-:-:S13]  /*73b0*/  ELECT P6, URZ, PT ;  /* 0x00000000003f782f */ /* 0x000fda00038c0000 */
.L_x_281:
[----:B------:R-:W0:Y:S01]  /*73c0*/  LDC R3, c[0x0][0x28c] ;  /* 0x0000a300ff037b82 */ /* 0x000e220000000800 */
[----:B------:R-:W-:Y:S01]  /*73d0*/  BSSY B1, `(.L_x_234) ;  /* 0x0000037000017945 */ /* 0x000fe20003800000 */
[----:B0-----:R-:W-:-:S13]  /*73e0*/  ISETP.LT.OR P6, PT, R3, 0x1, !P6 ;  /* 0x000000010300780c */ /* 0x001fda00077c1670 */
[----:B------:R-:W-:Y:S05]  /*73f0*/  @P6 BRA `(.L_x_235) ;  /* 0x0000000000d06947 */ /* 0x000fea0003800000 */
[----:B------:R-:W-:Y:S02]  /*7400*/  IMAD R22, R22, 0xc0, RZ ;  /* 0x000000c016167824 */ /* 0x000fe400078e02ff */
[----:B------:R-:W-:Y:S02]  /*7410*/  IMAD.SHL.U32 R19, R19, 0x40, RZ ;  /* 0x0000004013137824 */ /* 0x000fe400078e00ff */
[----:B------:R-:W-:Y:S02]  /*7420*/  IMAD.MOV.U32 R12, RZ, RZ, RZ ;  /* 0x000000ffff0c7224 */ /* 0x000fe400078e00ff */
[----:B------:R-:W-:Y:S02]  /*7430*/  IMAD.U32 R13, RZ, RZ, UR19 ;  /* 0x00000013ff0d7e24 */ /* 0x000fe4000f8e00ff */
[----:B------:R-:W-:Y:S02]  /*7440*/  IMAD.MOV.U32 R3, RZ, RZ, R0 ;  /* 0x000000ffff037224 */ /* 0x000fe400078e0000 */
[----:B------:R-:W-:-:S07]  /*7450*/  IMAD.MOV.U32 R4, RZ, RZ, R6 ;  /* 0x000000ffff047224 */ /* 0x000fce00078e0006 */
.L_x_239:
[----:B------:R-:W0:Y:S01]  /*7460*/  S2R R10, SR_CgaCtaId ;  /* 0x00000000000a7919 */ /* 0x000e220000008800 */
[----:B------:R-:W-:Y:S01]  /*7470*/  MOV R5, 0x400 ;  /* 0x0000040000057802 */ /* 0x000fe20000000f00 */
[----:B------:R-:W1:Y:S03]  /*7480*/  @!P2 LDC R9, c[0x0][0x500] ;  /* 0x00014000ff09ab82 */ /* 0x000e660000000800 */
[----:B0-----:R-:W-:Y:S02]  /*7490*/  LEA R11, R10, R5, 0x18 ;  /* 0x000000050a0b7211 */ /* 0x001fe400078ec0ff */
[----:B------:R-:W-:-:S03]  /*74a0*/  SHF.L.U32 R5, R3, 0x1f, RZ ;  /* 0x0000001f03057819 */ /* 0x000fc600000006ff */
[----:B------:R-:W-:-:S04]  /*74b0*/  IMAD R10, R4, 0x8, R11 ;  /* 0x00000008040a7824 */ /* 0x000fc800078e020b */
[----:B------:R-:W0:Y:S02]  /*74c0*/  SYNCS.PHASECHK.TRANS64.TRYWAIT P1, [R10+URZ+0xe0], R5 ;  /* 0x0000e0050a0075a7 */ /* 0x000e24000802017f */
[----:B01----:R-:W-:Y:S05]  /*74d0*/  @!P1 BRA `(.L_x_236) ;  /* 0x0000001c00149947 */ /* 0x003fea0003800000 */
.L_x_282:
[----:B0-----:R-:W-:Y:S01]  /*74e0*/  PRMT R5, R7, 0x9910, RZ ;  /* 0x0000991007057816 */ /* 0x001fe200000000ff */
[----:B------:R0:W-:Y:S03]  /*74f0*/  @!P2 SYNCS.ARRIVE.TRANS64 RZ, [R10+URZ], R9 ;  /* 0x000000090affa9a7 */ /* 0x0001e6000800003f */
[----:B------:R-:W-:-:S13]  /*7500*/  ISETP.NE.AND P1, PT, R5, 0x2, PT ;  /* 0x000000020500780c */ /* 0x000fda0003f25270 */
[----:B0-----:R-:W-:Y:S05]  /*7510*/  @P1 BRA `(.L_x_237) ;  /* 0x0000000000041947 */ /* 0x001fea0003800000 */
[----:B------:R-:W-:Y:S01]  /*7520*/  BPT.TRAP 0x1 ;  /* 0x000000040000795c */ /* 0x000fe20000300000 */
.L_x_237:
[----:B------:R-:W-:Y:S05]  /*7530*/  @P0 BRA `(.L_x_238) ;  /* 0x0000000000040947 */ /* 0x000fea0003800000 */
[----:B------:R-:W-:Y:S01]  /*7540*/  BPT.TRAP 0x1 ;  /* 0x000000040000795c */ /* 0x000fe20000300000 */
.L_x_238:
[--C-:B------:R-:W-:Y:S01]  /*7550*/  IMAD R5, R4, 0x800, R11.reuse ;  /* 0x0000080004057824 */ /* 0x100fe200078e020b */
[----:B------:R-:W-:Y:S01]  /*7560*/  R2UR UR9, R10 ;  /* 0x000000000a0972ca */ /* 0x000fe200000e0000 */
[C---:B------:R-:W-:Y:S01]  /*7570*/  IMAD R11, R4.reuse, 0x1800, R11 ;  /* 0x00001800040b7824 */ /* 0x040fe200078e020b */
[----:B------:R-:W-:Y:S01]  /*7580*/  UIADD3 UR4, UP0, UR20, 0xf0, URZ ;  /* 0x000000f014047890 */ /* 0x000fe2000ff1e03f */
[----:B------:R-:W-:Y:S01]  /*7590*/  VIADD R13, R13, 0xffffffff ;  /* 0xffffffff0d0d7836 */ /* 0x000fe20000000000 */
[----:B------:R-:W-:Y:S01]  /*75a0*/  R2UR UR5, R5 ;  /* 0x00000000050572ca */ /* 0x000fe200000e0000 */
[----:B------:R-:W-:Y:S01]  /*75b0*/  UIADD3 UR22, UP1, UR20, 0x1f0, URZ ;  /* 0x000001f014167890 */ /* 0x000fe2000ff3e03f */
[----:B------:R-:W-:Y:S01]  /*75c0*/  R2UR UR8, R11 ;  /* 0x000000000b0872ca */ /* 0x000fe200000e0000 */
[----:B------:R-:W-:Y:S01]  /*75d0*/  VIADD R4, R4, 0x1 ;  /* 0x0000000104047836 */ /* 0x000fe20000000000 */
[----:B------:R-:W-:Y:S01]  /*75e0*/  R2UR UR11, R19 ;  /* 0x00000000130b72ca */ /* 0x000fe200000e0000 */
[----:B------:R-:W-:Y:S01]  /*75f0*/  UIADD3.X UR23, URZ, UR21, URZ, UP1, !UPT ;  /* 0x000000153f177290 */ /* 0x000fe20008ffe43f */
[----:B------:R-:W-:Y:S01]  /*7600*/  R2UR UR10, R12 ;  /* 0x000000000c0a72ca */ /* 0x000fe200000e0000 */
[----:B------:R-:W-:Y:S01]  /*7610*/  UMOV UR6, 0x0 ;  /* 0x0000000000067882 */ /* 0x000fe20000000000 */
[----:B------:R-:W-:Y:S01]  /*7620*/  R2UR UR12, R2 ;  /* 0x00000000020c72ca */ /* 0x000fe200000e0000 */
[----:B------:R-:W-:Y:S01]  /*7630*/  UMOV UR7, 0x10000000 ;  /* 0x1000000000077882 */ /* 0x000fe20000000000 */
[----:B------:R-:W-:Y:S01]  /*7640*/  R2UR UR18, R22 ;  /* 0x00000000161272ca */ /* 0x000fe200000e0000 */
[----:B------:R-:W-:Y:S01]  /*7650*/  VIADD R12, R12, 0x20 ;  /* 0x000000200c0c7836 */ /* 0x000fe20000000000 */
[----:B------:R-:W-:Y:S01]  /*7660*/  ISETP.GT.AND P3, PT, R13, 0x1, PT ;  /* 0x000000010d00780c */ /* 0x000fe20003f64270 */
[----:B------:R-:W-:Y:S01]  /*7670*/  UIADD3 UR13, UR5, 0x300, URZ ;  /* 0x00000300050d7890 */ /* 0x000fe2000fffe03f */
[----:B------:R-:W-:Y:S01]  /*7680*/  ISETP.NE.AND P1, PT, R4, 0x1c, PT ;  /* 0x0000001c0400780c */ /* 0x000fe20003f25270 */
[----:B------:R-:W-:-:S02]  /*7690*/  UIADD3.X UR5, URZ, UR21, URZ, UP0, !UPT ;  /* 0x000000153f057290 */ /* 0x000fc400087fe43f */
[----:B------:R-:W-:Y:S01]  /*76a0*/  UIADD3 UR14, UR8, 0xe300, URZ ;  /* 0x0000e300080e7890 */ /* 0x000fe2000fffe03f */
[----:B------:R-:W-:Y:S02]  /*76b0*/  SEL R10, RZ, 0x1, P1 ;  /* 0x00000001ff0a7807 */ /* 0x000fe40000800000 */
[----:B------:R-:W-:Y:S01]  /*76c0*/  UMOV UR8, UR13 ;  /* 0x0000000d00087c82 */ /* 0x000fe20008000000 */
[----:B------:R-:W-:Y:S02]  /*76d0*/  SEL R4, R4, RZ, P1 ;  /* 0x000000ff04047207 */ /* 0x000fe40000800000 */
[----:B------:R-:W-:Y:S01]  /*76e0*/  LOP3.LUT R3, R3, R10, RZ, 0x3c, !PT ;  /* 0x0000000a03037212 */ /* 0x000fe200078e3cff */
[----:B------:R0:W-:Y:S02]  /*76f0*/  UTMALDG.3D [UR8], [UR4], desc[UR6] ;  /* 0x00000608040075b4 */ /* 0x0001e40008011000 */
[----:B0-----:R-:W-:Y:S01]  /*7700*/  UMOV UR8, UR14 ;  /* 0x0000000e00087c82 */ /* 0x001fe20008000000 */
[----:B------:R-:W-:-:S02]  /*7710*/  UMOV UR11, UR18 ;  /* 0x00000012000b7c82 */ /* 0x000fc40008000000 */
[----:B------:R0:W-:Y:S02]  /*7720*/  UTMALDG.3D [UR8], [UR22], desc[UR6] ;  /* 0x00000608160075b4 */ /* 0x0001e40008011000 */
[----:B0-----:R-:W-:Y:S05]  /*7730*/  @P3 BRA `(.L_x_239) ;  /* 0xfffffffc00483947 */ /* 0x001fea000383ffff */
.L_x_235:
[----:B------:R-:W-:Y:S05]  /*7740*/  BSYNC B1 ;  /* 0x0000000000017941 */ /* 0x000fea0003800000 */
.L_x_234:
[----:B------:R-:W2:Y:S01]  /*7750*/  LDL.64 R10, [R1] ;  /* 0x00000000010a7983 */ /* 0x000ea20000100a00 */
[----:B------:R-:W-:Y:S01]  /*7760*/  LOP3.LUT P4, RZ, R8, 0xff, RZ, 0xc0, !PT ;  /* 0x000000ff08ff7812 */ /* 0x000fe2000788c0ff */
[----:B------:R-:W-:Y:S01]  /*7770*/  VIADD R9, R6, UR40 ;  /* 0x0000002806097c36 */ /* 0x000fe20008000000 */
[----:B------:R-:W-:Y:S01]  /*7780*/  ULDC.64 UR4, c[0x0][0x650] ;  /* 0x0001940000047ab9 */ /* 0x000fe20000000a00 */
[----:B------:R-:W-:Y:S01]  /*7790*/  IMAD.U32 R4, RZ, RZ, UR40 ;  /* 0x00000028ff047e24 */ /* 0x000fe2000f8e00ff */
[----:B------:R-:W-:Y:S01]  /*77a0*/  UISETP.GE.U32.AND UP0, UPT, UR40, 0x1c, UPT ;  /* 0x0000001c2800788c */ /* 0x000fe2000bf06070 */
[----:B------:R-:W-:Y:S01]  /*77b0*/  BSSY B1, `(.L_x_240) ;  /* 0x000006f000017945 */ /* 0x000fe20003800000 */
[----:B------:R-:W-:Y:S01]  /*77c0*/  ISETP.GT.U32.AND P1, PT, R9, 0x1b, PT ;  /* 0x0000001b0900780c */ /* 0x000fe20003f24070 */
[----:B------:R-:W-:Y:S01]  /*77d0*/  IMAD.MOV.U32 R19, RZ, RZ, -0x1 ;  /* 0xffffffffff137424 */ /* 0x000fe200078e00ff */
[----:B------:R-:W-:Y:S01]  /*77e0*/  PRMT R8, RZ, 0x7610, R8 ;  /* 0x00007610ff087816 */ /* 0x000fe20000000008 */
[----:B------:R-:W-:Y:S01]  /*77f0*/  IMAD.MOV.U32 R22, RZ, RZ, -0x1 ;  /* 0xffffffffff167424 */ /* 0x000fe200078e00ff */
[----:B------:R-:W-:-:S02]  /*7800*/  ISETP.LT.U32.AND P1, PT, R4, 0x1c, P1 ;  /* 0x0000001c0400780c */ /* 0x000fc40000f21070 */
[----:B------:R-:W-:Y:S01]  /*7810*/  PLOP3.LUT P3, PT, PT, PT, UP0, 0x80, 0x0 ;  /* 0x000000000000781c */ /* 0x000fe20003f6f008 */
[----:B------:R-:W0:Y:S01]  /*7820*/  @P4 S2R R3, SR_CgaCtaId ;  /* 0x0000000000034919 */ /* 0x000e220000008800 */
[----:B------:R-:W-:Y:S02]  /*7830*/  @P4 MOV R2, 0x400 ;  /* 0x0000040000024802 */ /* 0x000fe40000000f00 */
[----:B------:R-:W-:-:S04]  /*7840*/  SEL R5, RZ, 0x1, !P1 ;  /* 0x00000001ff057807 */ /* 0x000fc80004800000 */
[----:B------:R-:W-:Y:S02]  /*7850*/  LOP3.LUT R0, R0, R5, RZ, 0x3c, !PT ;  /* 0x0000000500007212 */ /* 0x000fe400078e3cff */
[----:B0-----:R-:W-:-:S04]  /*7860*/  @P4 LEA R2, R3, R2, 0x18 ;  /* 0x0000000203024211 */ /* 0x001fc800078ec0ff */
[----:B------:R0:W-:Y:S02]  /*7870*/  @P4 SYNCS.ARRIVE.TRANS64.A1T0 RZ, [R2+URZ+0x1f8], RZ ;  /* 0x0001f8ff02ff49a7 */ /* 0x0001e4000810003f */
[----:B0-----:R-:W-:-:S05]  /*7880*/  SHF.R.U32.HI R2, RZ, 0x2, R9 ;  /* 0x00000002ff027819 */ /* 0x001fca0000011609 */
[----:B------:R-:W-:-:S04]  /*7890*/  IMAD.WIDE.U32 R2, R2, 0x24924925, RZ ;  /* 0x2492492502027825 */ /* 0x000fc800078e00ff */
[----:B------:R-:W-:Y:S01]  /*78a0*/  IMAD R6, R3, -0x1c, R9 ;  /* 0xffffffe403067824 */ /* 0x000fe200078e0209 */
[--C-:B------:R-:W-:Y:S01]  /*78b0*/  @P3 LOP3.LUT R0, R0, 0x1, R3.reuse, 0x78, !PT ;  /* 0x0000000100003812 */ /* 0x100fe200078e7803 */
[----:B------:R-:W-:Y:S01]  /*78c0*/  IMAD.MOV.U32 R2, RZ, RZ, -0x1 ;  /* 0xffffffffff027424 */ /* 0x000fe200078e00ff */
[----:B------:R-:W-:Y:S02]  /*78d0*/  PRMT R3, RZ, 0x7610, R3 ;  /* 0x00007610ff037816 */ /* 0x000fe40000000003 */
[----:B--2---:R-:W-:-:S04]  /*78e0*/  IADD3 R18, P4, R18, R10, RZ ;  /* 0x0000000a12127210 */ /* 0x004fc80007f9e0ff */
[----:B------:R-:W-:Y:S01]  /*78f0*/  ISETP.GE.U32.AND P1, PT, R18, UR4, PT ;  /* 0x0000000412007c0c */ /* 0x000fe2000bf26070 */
[----:B------:R-:W-:-:S05]  /*7900*/  IMAD.X R17, R17, 0x1, R23, P4 ;  /* 0x0000000111117824 */ /* 0x000fca00020e0617 */
[----:B------:R-:W-:-:S13]  /*7910*/  ISETP.GE.U32.AND.EX P1, PT, R17, UR5, PT, P1 ;  /* 0x0000000511007c0c */ /* 0x000fda000bf26110 */
[----:B------:R-:W-:Y:S05]  /*7920*/  @P1 BRA `(.L_x_241) ;  /* 0x00000004005c1947 */ /* 0x000fea0003800000 */
[----:B------:R-:W0:Y:S01]  /*7930*/  S2R R11, SR_CTAID.X ;  /* 0x00000000000b7919 */ /* 0x000e220000002500 */
[----:B------:R-:W-:Y:S01]  /*7940*/  ULDC.64 UR4, c[0x0][0x628] ;  /* 0x00018a0000047ab9 */ /* 0x000fe20000000a00 */
[----:B------:R-:W1:Y:S01]  /*7950*/  LDC R12, c[0x0][0x144] ;  /* 0x00005100ff0c7b82 */ /* 0x000e620000000800 */
[----:B------:R-:W-:Y:S01]  /*7960*/  ISETP.NE.U32.AND P1, PT, RZ, UR4, PT ;  /* 0x00000004ff007c0c */ /* 0x000fe2000bf25070 */
[----:B------:R-:W2:Y:S01]  /*7970*/  S2R R9, SR_CTAID.Y ;  /* 0x0000000000097919 */ /* 0x000ea20000002600 */
[----:B------:R-:W-:Y:S01]  /*7980*/  ULDC UR6, c[0x0][0x150] ;  /* 0x0000540000067ab9 */ /* 0x000fe20000000800 */
[----:B------:R-:W-:Y:S01]  /*7990*/  ULDC UR7, c[0x0][0x630] ;  /* 0x00018c0000077ab9 */ /* 0x000fe20000000800 */
[----:B------:R-:W-:Y:S01]  /*79a0*/  ISETP.NE.AND.EX P1, PT, RZ, UR5, PT, P1 ;  /* 0x00000005ff007c0c */ /* 0x000fe2000bf25310 */
[----:B------:R-:W-:Y:S01]  /*79b0*/  IMAD.MOV.U32 R2, RZ, RZ, R18 ;  /* 0x000000ffff027224 */ /* 0x000fe200078e0012 */
[----:B0-----:R-:W-:-:S05]  /*79c0*/  I2FP.F32.U32 R3, R11 ;  /* 0x0000000b00037245 */ /* 0x001fca0000201000 */
[----:B------:R-:W-:Y:S01]  /*79d0*/  FMUL R14, R3, UR6 ;  /* 0x00000006030e7c20 */ /* 0x000fe20008400000 */
[----:B------:R-:W-:-:S05]  /*79e0*/  IMAD.MOV.U32 R3, RZ, RZ, R17 ;  /* 0x000000ffff037224 */ /* 0x000fca00078e0011 */
[----:B--2---:R-:W-:Y:S05]  /*79f0*/  @!P1 BRA `(.L_x_242) ;  /* 0x0000000000289947 */ /* 0x004fea0003800000 */
[----:B------:R-:W-:Y:S02]  /*7a00*/  ULDC UR6, c[0x0][0x634] ;  /* 0x00018d0000067ab9 */ /* 0x000fe40000000800 */
[----:B------:R-:W-:-:S05]  /*7a10*/  IADD3 R3, P1, R18, UR6, RZ ;  /* 0x0000000612037c10 */ /* 0x000fca000ff3e0ff */
[----:B------:R-:W-:-:S04]  /*7a20*/  IMAD.X R13, RZ, RZ, R17, P1 ;  /* 0x000000ffff0d7224 */ /* 0x000fc800008e0611 */
[----:B------:R-:W-:-:S04]  /*7a30*/  IMAD.WIDE.U32 R4, R13, UR4, RZ ;  /* 0x000000040d047c25 */ /* 0x000fc8000f8e00ff */
[----:B------:R-:W-:-:S04]  /*7a40*/  IMAD.WIDE.U32 R4, P1, R3, UR5, R4 ;  /* 0x0000000503047c25 */ /* 0x000fc8000f820004 */
[----:B------:R-:W-:-:S04]  /*7a50*/  IMAD.WIDE.U32 R2, R3, UR4, RZ ;  /* 0x0000000403027c25 */ /* 0x000fc8000f8e00ff */
[----:B------:R-:W-:Y:S01]  /*7a60*/  IMAD.MOV.U32 R2, RZ, RZ, R5 ;  /* 0x000000ffff027224 */ /* 0x000fe200078e0005 */
[----:B------:R-:W-:Y:S01]  /*7a70*/  IADD3 RZ, P3, R3, R4, RZ ;  /* 0x0000000403ff7210 */ /* 0x000fe20007f7e0ff */
[----:B------:R-:W-:-:S04]  /*7a80*/  IMAD.X R3, RZ, RZ, RZ, P1 ;  /* 0x000000ffff037224 */ /* 0x000fc800008e06ff */
[----:B------:R-:W-:-:S08]  /*7a90*/  IMAD.WIDE.U32.X R2, R13, UR5, R2, P3 ;  /* 0x000000050d027c25 */ /* 0x000fd000098e0402 */
.L_x_242:
[--C-:B------:R-:W-:Y:S01]  /*7aa0*/  SHF.R.U64 R10, R2, UR7, R3.reuse ;  /* 0x00000007020a7c19 */ /* 0x100fe20008001203 */
[----:B------:R-:W0:Y:S01]  /*7ab0*/  F2I.U32.TRUNC.NTZ R14, R14 ;  /* 0x0000000e000e7305 */ /* 0x000e22000020f000 */
[----:B------:R-:W-:Y:S01]  /*7ac0*/  SHF.R.U32.HI R2, RZ, UR7, R3 ;  /* 0x00000007ff027c19 */ /* 0x000fe20008011603 */
[----:B------:R-:W-:Y:S01]  /*7ad0*/  ULDC.64 UR4, c[0x0][0x620] ;  /* 0x0001880000047ab9 */ /* 0x000fe20000000a00 */
[----:B------:R-:W-:Y:S01]  /*7ae0*/  IADD3 R5, P1, RZ, -R10, RZ ;  /* 0x8000000aff057210 */ /* 0x000fe20007f3e0ff */
[----:B------:R-:W-:Y:S01]  /*7af0*/  IMAD.MOV.U32 R3, RZ, RZ, R17 ;  /* 0x000000ffff037224 */ /* 0x000fe200078e0011 */
[----:B------:R-:W-:-:S03]  /*7b00*/  ULDC.64 UR6, c[0x0][0x640] ;  /* 0x0001900000067ab9 */ /* 0x000fc60000000a00 */
[----:B------:R-:W-:Y:S01]  /*7b10*/  IMAD.X R2, RZ, RZ, ~R2, P1 ;  /* 0x000000ffff027224 */ /* 0x000fe200008e0e02 */
[----:B------:R-:W-:-:S03]  /*7b20*/  ISETP.NE.U32.AND P1, PT, RZ, UR6, PT ;  /* 0x00000006ff007c0c */ /* 0x000fc6000bf25070 */
[----:B------:R-:W-:Y:S01]  /*7b30*/  IMAD R4, R2, UR4, RZ ;  /* 0x0000000402047c24 */ /* 0x000fe2000f8e02ff */
[----:B------:R-:W-:Y:S01]  /*7b40*/  ISETP.NE.AND.EX P1, PT, RZ, UR7, PT, P1 ;  /* 0x00000007ff007c0c */ /* 0x000fe2000bf25310 */
[----:B------:R-:W-:-:S04]  /*7b50*/  IMAD.MOV.U32 R2, RZ, RZ, R18 ;  /* 0x000000ffff027224 */ /* 0x000fc800078e0012 */
[----:B------:R-:W-:Y:S01]  /*7b60*/  IMAD.WIDE.U32 R2, R5, UR4, R2 ;  /* 0x0000000405027c25 */ /* 0x000fe2000f8e0002 */
[----:B------:R-:W-:-:S03]  /*7b70*/  ULDC UR4, c[0x0][0x618] ;  /* 0x0001860000047ab9 */ /* 0x000fc60000000800 */
[----:B------:R-:W-:Y:S01]  /*7b80*/  IMAD R5, R5, UR5, R4 ;  /* 0x0000000505057c24 */ /* 0x000fe2000f8e0204 */
[----:B------:R-:W-:Y:S01]  /*7b90*/  ULDC UR5, c[0x0][0x154] ;  /* 0x0000550000057ab9 */ /* 0x000fe20000000800 */
[----:B0-----:R-:W-:Y:S02]  /*7ba0*/  IMAD.MOV R4, RZ, RZ, -R14 ;  /* 0x000000ffff047224 */ /* 0x001fe400078e0a0e */
[----:B------:R-:W0:Y:S01]  /*7bb0*/  LDC R14, c[0x0][0x148] ;  /* 0x00005200ff0e7b82 */ /* 0x000e220000000800 */
[----:B------:R-:W-:Y:S02]  /*7bc0*/  IMAD.IADD R3, R3, 0x1, R5 ;  /* 0x0000000103037824 */ /* 0x000fe400078e0205 */
[----:B-1----:R-:W-:Y:S01]  /*7bd0*/  IMAD R11, R12, R4, R11 ;  /* 0x000000040c0b7224 */ /* 0x002fe200078e020b */
[----:B------:R-:W-:Y:S02]  /*7be0*/  I2FP.F32.U32 R4, R9 ;  /* 0x0000000900047245 */ /* 0x000fe40000201000 */
[----:B------:R-:W-:-:S02]  /*7bf0*/  SHF.R.U64 R12, R2, UR4, R3 ;  /* 0x00000004020c7c19 */ /* 0x000fc40008001203 */
[----:B------:R-:W-:Y:S01]  /*7c00*/  SHF.R.U32.HI R3, RZ, UR4, R3 ;  /* 0x00000004ff037c19 */ /* 0x000fe20008011603 */
[----:B------:R-:W-:Y:S01]  /*7c10*/  FMUL R4, R4, UR5 ;  /* 0x0000000504047c20 */ /* 0x000fe20008400000 */
[----:B------:R-:W-:Y:S02]  /*7c20*/  ULDC UR4, c[0x0][0x608] ;  /* 0x0001820000047ab9 */ /* 0x000fe40000000800 */
[--C-:B------:R-:W-:Y:S01]  /*7c30*/  SHF.R.U64 R15, R12, UR4, R3.reuse ;  /* 0x000000040c0f7c19 */ /* 0x100fe20008001203 */
[----:B------:R1:W2:Y:S01]  /*7c40*/  F2I.U32.TRUNC.NTZ R20, R4 ;  /* 0x0000000400147305 */ /* 0x0002a2000020f000 */
[----:B------:R-:W-:Y:S01]  /*7c50*/  SHF.R.U32.HI R2, RZ, UR4, R3 ;  /* 0x00000004ff027c19 */ /* 0x000fe20008011603 */
[----:B------:R-:W-:-:S03]  /*7c60*/  ULDC UR4, c[0x0][0x658] ;  /* 0x0001960000047ab9 */ /* 0x000fc60000000800 */
[--C-:B------:R-:W-:Y:S02]  /*7c70*/  SHF.R.U64 R13, R15, UR4, R2.reuse ;  /* 0x000000040f0d7c19 */ /* 0x100fe40008001202 */
[----:B------:R-:W-:-:S03]  /*7c80*/  SHF.R.U32.HI R19, RZ, UR4, R2 ;  /* 0x00000004ff137c19 */ /* 0x000fc60008011602 */
[----:B------:R-:W-:Y:S02]  /*7c90*/  IMAD.MOV.U32 R2, RZ, RZ, R13 ;  /* 0x000000ffff027224 */ /* 0x000fe400078e000d */
[----:B------:R-:W-:Y:S01]  /*7ca0*/  IMAD.MOV.U32 R3, RZ, RZ, R19 ;  /* 0x000000ffff037224 */ /* 0x000fe200078e0013 */
[----:B-1----:R-:W-:Y:S06]  /*7cb0*/  @!P1 BRA `(.L_x_243) ;  /* 0x0000000000289947 */ /* 0x002fec0003800000 */
        /* <DEDUP_REMOVED lines=10> */
.L_x_243:
[----:B------:R-:W1:Y:S01]  /*7d60*/  LDC R4, c[0x0][0x65c] ;  /* 0x00019700ff047b82 */ /* 0x000e620000000800 */
[----:B------:R-:W-:Y:S01]  /*7d70*/  ULDC UR4, c[0x0][0x648] ;  /* 0x0001920000047ab9 */ /* 0x000fe20000000800 */
[----:B------:R-:W-:Y:S01]  /*7d80*/  LOP3.LUT R15, R15, UR16, RZ, 0xc0, !PT ;  /* 0x000000100f0f7c12 */ /* 0x000fe2000f8ec0ff */
[----:B--2---:R-:W-:Y:S01]  /*7d90*/  IMAD.MOV R20, RZ, RZ, -R20 ;  /* 0x000000ffff147224 */ /* 0x004fe200078e0a14 */
[----:B------:R-:W-:Y:S01]  /*7da0*/  SHF.R.U64 R2, R2, UR4, R3 ;  /* 0x0000000402027c19 */ /* 0x000fe20008001203 */
[----:B------:R-:W-:Y:S01]  /*7db0*/  ULDC UR4, c[0x0][0x638] ;  /* 0x00018e0000047ab9 */ /* 0x000fe20000000800 */
[----:B------:R-:W-:Y:S01]  /*7dc0*/  LOP3.LUT R12, R12, UR15, RZ, 0xc0, !PT ;  /* 0x0000000f0c0c7c12 */ /* 0x000fe2000f8ec0ff */
[----:B------:R-:W-:Y:S01]  /*7dd0*/  ULDC UR5, c[0x0][0x610] ;  /* 0x0001840000057ab9 */ /* 0x000fe20000000800 */
[----:B------:R-:W-:Y:S01]  /*7de0*/  IMAD.MOV.U32 R3, RZ, RZ, 0x1 ;  /* 0x00000001ff037424 */ /* 0x000fe200078e00ff */
[----:B-1----:R-:W-:Y:S01]  /*7df0*/  ISETP.NE.AND P1, PT, R4, 0x1, PT ;  /* 0x000000010400780c */ /* 0x002fe20003f25270 */
[----:B------:R-:W-:-:S02]  /*7e00*/  IMAD.MOV R4, RZ, RZ, -R2 ;  /* 0x000000ffff047224 */ /* 0x000fc400078e0a02 */
[----:B------:R-:W-:Y:S02]  /*7e10*/  IMAD R2, R2, UR17, R15 ;  /* 0x0000001102027c24 */ /* 0x000fe4000f8e020f */
[----:B------:R-:W-:Y:S01]  /*7e20*/  IMAD R13, R4, UR4, R13 ;  /* 0x00000004040d7c24 */ /* 0x000fe2000f8e020d */
[----:B------:R-:W-:-:S07]  /*7e30*/  ULDC UR4, c[0x0][0x600] ;  /* 0x0001800000047ab9 */ /* 0x000fce0000000800 */
[----:B0-----:R-:W-:-:S04]  /*7e40*/  @P1 IMAD R11, R14, R20, R9 ;  /* 0x000000140e0b1224 */ /* 0x001fc800078e0209 */
[----:B------:R-:W-:Y:S02]  /*7e50*/  IMAD R11, R2, UR5, R11 ;  /* 0x00000005020b7c24 */ /* 0x000fe4000f8e020b */
[----:B------:R-:W-:-:S05]  /*7e60*/  IMAD R2, R13, UR4, R12 ;  /* 0x000000040d027c24 */ /* 0x000fca000f8e020c */
[----:B------:R-:W-:Y:S02]  /*7e70*/  SEL R22, R2, R11, !P1 ;  /* 0x0000000b02167207 */ /* 0x000fe40004800000 */
[----:B------:R-:W-:Y:S01]  /*7e80*/  SEL R19, R11, R2, !P1 ;  /* 0x000000020b137207 */ /* 0x000fe20004800000 */
[----:B------:R-:W-:-:S07]  /*7e90*/  IMAD.MOV.U32 R2, RZ, RZ, R10 ;  /* 0x000000ffff027224 */ /* 0x000fce00078e000a */
.L_x_241:
[----:B------:R-:W-:Y:S05]  /*7ea0*/  BSYNC B1 ;  /* 0x0000000000017941 */ /* 0x000fea0003800000 */
.L_x_240:
[----:B------:R-:W-:-:S13]  /*7eb0*/  LOP3.LUT P1, RZ, R3, 0xff, RZ, 0xc0, !PT ;  /* 0x000000ff03ff7812 */ /* 0x000fda000782c0ff */
[----:B------:R-:W-:Y:S05]  /*7ec0*/  @P1 BRA `(.L_x_244) ;  /* 0xfffffff400301947 */ /* 0x000fea000383ffff */
[----:B------:R-:W-:Y:S05]  /*7ed0*/  BSYNC B0 ;  /* 0x0000000000007941 */ /* 0x000fea0003800000 */
.L_x_232:
[----:B------:R-:W-:-:S03]  /*7ee0*/  UMOV UR4, 0xffffffff ;  /* 0xffffffff00047882 */ /* 0x000fc60000000000 */
[----:B------:R-:W-:Y:S05]  /*7ef0*/  BRA.DIV UR4, `(.L_x_245) ;  /* 0x0000001204a07947 */ /* 0x000fea000b800000 */
[----:B------:R-:W-:-:S13]  /*7f00*/  ELECT P6, URZ, PT ;  /* 0x00000000003f782f */ /* 0x000fda00038c0000 */
.L_x_285:
[----:B------:R-:W-:Y:S04]  /*7f10*/  BSSY B0, `(.L_x_246) ;  /* 0x0000103000007945 */ /* 0x000fe80003800000 */
[----:B------:R-:W-:Y:S05]  /*7f20*/  @!P6 BRA `(.L_x_247) ;  /* 0x000000100004e947 */ /* 0x000fea0003800000 */
[----:B------:R-:W-:-:S04]  /*7f30*/  LOP3.LUT R16, R16, 0x2, RZ, 0xfc, !PT ;  /* 0x0000000210107812 */ /* 0x000fc800078efcff */
[----:B------:R-:W-:-:S13]  /*7f40*/  ISETP.NE.AND P0, PT, R16, 0x3, PT ;  /* 0x000000031000780c */ /* 0x000fda0003f05270 */
[----:B------:R-:W-:Y:S05]  /*7f50*/  @!P0 BRA `(.L_x_248) ;  /* 0x0000000000048947 */ /* 0x000fea0003800000 */
[----:B------:R-:W-:Y:S01]  /*7f60*/  BPT.TRAP 0x1 ;  /* 0x000000040000795c */ /* 0x000fe20000300000 */
.L_x_248:
[----:B------:R-:W0:Y:S01]  /*7f70*/  S2R R3, SR_CgaCtaId ;  /* 0x0000000000037919 */ /* 0x000e220000008800 */
[----:B------:R-:W-:-:S04]  /*7f80*/  MOV R2, 0x400 ;  /* 0x0000040000027802 */ /* 0x000fc80000000f00 */
[----:B0-----:R-:W-:Y:S02]  /*7f90*/  LEA R3, R3, R2, 0x18 ;  /* 0x0000000203037211 */ /* 0x001fe400078ec0ff */
[----:B------:R-:W-:-:S03]  /*7fa0*/  SHF.L.U32 R2, R0, 0x1f, RZ ;  /* 0x0000001f00027819 */ /* 0x000fc600000006ff */
[----:B------:R-:W-:-:S04]  /*7fb0*/  VIADD R3, R3, 0xe0 ;  /* 0x000000e003037836 */ /* 0x000fc80000000000 */
[C---:B------:R-:W-:Y:S02]  /*7fc0*/  IMAD R7, R6.reuse, 0x8, R3 ;  /* 0x0000000806077824 */ /* 0x040fe400078e0203 */
[----:B------:R-:W-:Y:S02]  /*7fd0*/  VIADD R6, R6, 0x1 ;  /* 0x0000000106067836 */ /* 0x000fe40000000000 */
[----:B------:R-:W0:Y:S03]  /*7fe0*/  SYNCS.PHASECHK.TRANS64.TRYWAIT P0, [R7+URZ], R2 ;  /* 0x00000002070075a7 */ /* 0x000e26000800017f */
[----:B------:R-:W-:-:S04]  /*7ff0*/  ISETP.NE.AND P1, PT, R6, 0x1c, PT ;  /* 0x0000001c0600780c */ /* 0x000fc80003f25270 */
[----:B------:R-:W-:Y:S02]  /*8000*/  SEL R5, RZ, 0x1, P1 ;  /* 0x00000001ff057807 */ /* 0x000fe40000800000 */
[----:B------:R-:W-:Y:S02]  /*8010*/  SEL R6, R6, RZ, P1 ;  /* 0x000000ff06067207 */ /* 0x000fe40000800000 */
[----:B------:R-:W-:-:S03]  /*8020*/  LOP3.LUT R5, R0, R5, RZ, 0x3c, !PT ;  /* 0x0000000500057212 */ /* 0x000fc600078e3cff */
[----:B------:R-:W-:Y:S01]  /*8030*/  IMAD R9, R6, 0x8, R3 ;  /* 0x0000000806097824 */ /* 0x000fe200078e0203 */
[----:B------:R-:W-:Y:S01]  /*8040*/  SHF.L.U32 R4, R5, 0x1f, RZ ;  /* 0x0000001f05047819 */ /* 0x000fe200000006ff */
[----:B0-----:R-:W-:Y:S06]  /*8050*/  @!P0 BRA `(.L_x_249) ;  /* 0x0000001000688947 */ /* 0x001fec0003800000 */
.L_x_286:
[----:B------:R-:W1:Y:S01]  /*8060*/  SYNCS.PHASECHK.TRANS64.TRYWAIT P0, [R9+URZ], R4 ;  /* 0x00000004090075a7 */ /* 0x000e62000800017f */
[----:B------:R-:W-:-:S05]  /*8070*/  VIADD R0, R6, 0x1 ;  /* 0x0000000106007836 */ /* 0x000fca0000000000 */
[----:B------:R-:W-:-:S04]  /*8080*/  ISETP.NE.AND P1, PT, R0, 0x1c, PT ;  /* 0x0000001c0000780c */ /* 0x000fc80003f25270 */
[----:B0-----:R-:W-:Y:S02]  /*8090*/  SEL R2, RZ, 0x1, P1 ;  /* 0x00000001ff027807 */ /* 0x001fe40000800000 */
[----:B------:R-:W-:Y:S02]  /*80a0*/  SEL R0, R0, RZ, P1 ;  /* 0x000000ff00007207 */ /* 0x000fe40000800000 */
[----:B------:R-:W-:-:S03]  /*80b0*/  LOP3.LUT R7, R5, R2, RZ, 0x3c, !PT ;  /* 0x0000000205077212 */ /* 0x000fc600078e3cff */
[----:B------:R-:W-:Y:S01]  /*80c0*/  IMAD R6, R0, 0x8, R3 ;  /* 0x0000000800067824 */ /* 0x000fe200078e0203 */
[----:B------:R-:W-:Y:S01]  /*80d0*/  SHF.L.U32 R5, R7, 0x1f, RZ ;  /* 0x0000001f07057819 */ /* 0x000fe200000006ff */
[----:B-1----:R-:W-:Y:S06]  /*80e0*/  @!P0 BRA `(.L_x_250) ;  /* 0x0000001000588947 */ /* 0x002fec0003800000 */
.L_x_287:
[----:B------:R-:W1:Y:S01]  /*80f0*/  SYNCS.PHASECHK.TRANS64.TRYWAIT P0, [R6+URZ], R5 ;  /* 0x00000005060075a7 */ /* 0x000e62000800017f */
[----:B------:R-:W-:-:S05]  /*8100*/  VIADD R0, R0, 0x1 ;  /* 0x0000000100007836 */ /* 0x000fca0000000000 */
[----:B------:R-:W-:-:S04]  /*8110*/  ISETP.NE.AND P1, PT, R0, 0x1c, PT ;  /* 0x0000001c0000780c */ /* 0x000fc80003f25270 */
[----:B------:R-:W-:Y:S02]  /*8120*/  SEL R2, RZ, 0x1, P1 ;  /* 0x00000001ff027807 */ /* 0x000fe40000800000 */
[----:B------:R-:W-:Y:S02]  /*8130*/  SEL R0, R0, RZ, P1 ;  /* 0x000000ff00007207 */ /* 0x000fe40000800000 */
[----:B------:R-:W-:-:S03]  /*8140*/  LOP3.LUT R7, R7, R2, RZ, 0x3c, !PT ;  /* 0x0000000207077212 */ /* 0x000fc600078e3cff */
[----:B0-----:R-:W-:Y:S01]  /*8150*/  IMAD R9, R0, 0x8, R3 ;  /* 0x0000000800097824 */ /* 0x001fe200078e0203 */
[----:B------:R-:W-:Y:S01]  /*8160*/  SHF.L.U32 R4, R7, 0x1f, RZ ;  /* 0x0000001f07047819 */ /* 0x000fe200000006ff */
[----:B-1----:R-:W-:Y:S06]  /*8170*/  @!P0 BRA `(.L_x_251) ;  /* 0x0000001000488947 */ /* 0x002fec0003800000 */
.L_x_288:
        /* <DEDUP_REMOVED lines=9> */
.L_x_289:
        /* <DEDUP_REMOVED lines=9> */
.L_x_290:
        /* <DEDUP_REMOVED lines=9> */
.L_x_291:
        /* <DEDUP_REMOVED lines=9> */
.L_x_292:
        /* <DEDUP_REMOVED lines=9> */
.L_x_293:
        /* <DEDUP_REMOVED lines=9> */
.L_x_294:
        /* <DEDUP_REMOVED lines=9> */
.L_x_295:
        /* <DEDUP_REMOVED lines=9> */
.L_x_296:
        /* <DEDUP_REMOVED lines=9> */
.L_x_297:
        /* <DEDUP_REMOVED lines=9> */
.L_x_298:
        /* <DEDUP_REMOVED lines=9> */
.L_x_299:
        /* <DEDUP_REMOVED lines=9> */
.L_x_300:
        /* <DEDUP_REMOVED lines=9> */
.L_x_301:
        /* <DEDUP_REMOVED lines=9> */
.L_x_302:
        /* <DEDUP_REMOVED lines=9> */
.L_x_303:
        /* <DEDUP_REMOVED lines=9> */
.L_x_304:
        /* <DEDUP_REMOVED lines=9> */
.L_x_305:
        /* <DEDUP_REMOVED lines=9> */
.L_x_306:
        /* <DEDUP_REMOVED lines=9> */
.L_x_307:
        /* <DEDUP_REMOVED lines=9> */
.L_x_308:
        /* <DEDUP_REMOVED lines=9> */
.L_x_309:
        /* <DEDUP_REMOVED lines=9> */
.L_x_310:
        /* <DEDUP_REMOVED lines=9> */
.L_x_311:
[----:B------:R-:W1:Y:S01]  /*8e70*/  SYNCS.PHASECHK.TRANS64.TRYWAIT P0, [R6+URZ], R5 ;  /* 0x00000005060075a7 */ /* 0x000e62000800017f */
[----:B------:R-:W-:-:S05]  /*8e80*/  VIADD R0, R0, 0x1 ;  /* 0x0000000100007836 */ /* 0x000fca0000000000 */
[----:B------:R-:W-:-:S04]  /*8e90*/  ISETP.NE.AND P1, PT, R0, 0x1c, PT ;  /* 0x0000001c0000780c */ /* 0x000fc80003f25270 */
[----:B------:R-:W-:Y:S02]  /*8ea0*/  SEL R2, RZ, 0x1, P1 ;  /* 0x00000001ff027807 */ /* 0x000fe40000800000 */
[----:B------:R-:W-:Y:S02]  /*8eb0*/  SEL R0, R0, RZ, P1 ;  /* 0x000000ff00007207 */ /* 0x000fe40000800000 */
[----:B------:R-:W-:Y:S01]  /*8ec0*/  LOP3.LUT R2, R7, R2, RZ, 0x3c, !PT ;  /* 0x0000000207027212 */ /* 0x000fe200078e3cff */
[----:B-1----:R-:W-:Y:S06]  /*8ed0*/  @!P0 BRA `(.L_x_275) ;  /* 0x0000000800d08947 */ /* 0x002fec0003800000 */
.L_x_312:
[----:B------:R-:W-:Y:S01]  /*8ee0*/  IMAD R3, R0, 0x8, R3 ;  /* 0x0000000800037824 */ /* 0x000fe200078e0203 */
[----:B------:R-:W-:-:S07]  /*8ef0*/  SHF.L.U32 R0, R2, 0x1f, RZ ;  /* 0x0000001f02007819 */ /* 0x000fce00000006ff */
.L_x_276:
[----:B--2---:R2:W3:Y:S02]  /*8f00*/  SYNCS.PHASECHK.TRANS64.TRYWAIT P0, [R3+URZ], R0 ;  /* 0x00000000030075a7 */ /* 0x0044e4000800017f */
[----:B---3--:R-:W-:Y:S05]  /*8f10*/  @!P0 NANOSLEEP.SYNCS 0x989680 ;  /* 0x009896800000895d */ /* 0x008fea0003900000 */
[----:B------:R-:W3:Y:S02]  /*8f20*/  @!P0 SYNCS.PHASECHK.TRANS64 P0, [R3+URZ], R0 ;  /* 0x00000000030085a7 */ /* 0x000ee4000800007f */
[----:B---3--:R-:W-:Y:S05]  /*8f30*/  @!P0 BRA `(.L_x_276) ;  /* 0xfffffffc00f08947 */ /* 0x008fea000383ffff */
.L_x_247:
[----:B------:R-:W-:Y:S05]  /*8f40*/  BSYNC B0 ;  /* 0x0000000000007941 */ /* 0x000fea0003800000 */
.L_x_246:
[----:B------:R-:W-:Y:S05]  /*8f50*/  EXIT ;  /* 0x000000000000794d */ /* 0x000fea0003800000 */
.L_x_16:
[----:B-1----:R1:W2:Y:S02]  /*8f60*/  SYNCS.PHASECHK.TRANS64.TRYWAIT P0, [R127+URZ], R0 ;  /* 0x000000007f0075a7 */ /* 0x0022a4000800017f */
[----:B--2---:R-:W-:Y:S05]  /*8f70*/  @!P0 NANOSLEEP.SYNCS 0x989680 ;  /* 0x009896800000895d */ /* 0x004fea0003900000 */
[----:B------:R-:W2:Y:S02]  /*8f80*/  @!P0 SYNCS.PHASECHK.TRANS64 P0, [R127+URZ], R0 ;  /* 0x000000007f0085a7 */ /* 0x000ea4000800007f */
[----:B--2---:R-:W-:Y:S05]  /*8f90*/  @!P0 BRA `(.L_x_16) ;  /* 0xfffffffc00f08947 */ /* 0x004fea000383ffff */
[----:B------:R-:W-:Y:S05]  /*8fa0*/  BRA `(.L_x_277) ;  /* 0xffffff8400fc7947 */ /* 0x000fea000383ffff */
.L_x_21:
[----:B--2---:R2:W3:Y:S02]  /*8fb0*/  SYNCS.PHASECHK.TRANS64.TRYWAIT P1, [R3+URZ], R0 ;  /* 0x00000000030075a7 */ /* 0x0044e4000802017f */
[----:B---3--:R-:W-:Y:S05]  /*8fc0*/  @!P1 NANOSLEEP.SYNCS 0x989680 ;  /* 0x009896800000995d */ /* 0x008fea0003900000 */
[----:B------:R-:W3:Y:S02]  /*8fd0*/  @!P1 SYNCS.PHASECHK.TRANS64 P1, [R3+URZ], R0 ;  /* 0x00000000030095a7 */ /* 0x000ee4000802007f */
[----:B---3--:R-:W-:Y:S05]  /*8fe0*/  @!P1 BRA `(.L_x_21) ;  /* 0xfffffffc00f09947 */ /* 0x008fea000383ffff */
[----:B------:R-:W-:Y:S05]  /*8ff0*/  BRA `(.L_x_20) ;  /* 0xffffff88006c7947 */ /* 0x000fea000383ffff */
.L_x_26:
[----:B--2---:R-:W-:-:S04]  /*9000*/  IMAD.U32 R4, RZ, RZ, UR4 ;  /* 0x00000004ff047e24 */ /* 0x004fc8000f8e00ff */
[----:B------:R2:W3:Y:S03]  /*9010*/  SYNCS.PHASECHK.TRANS64.TRYWAIT P1, [R4+URZ], R3 ;  /* 0x00000003040075a7 */ /* 0x0004e6000802017f */
[----:B---3--:R-:W-:Y:S05]  /*9020*/  @!P1 NANOSLEEP.SYNCS 0x989680 ;  /* 0x009896800000995d */ /* 0x008fea0003900000 */
[----:B------:R-:W3:Y:S02]  /*9030*/  @!P1 SYNCS.PHASECHK.TRANS64 P1, [R4+URZ], R3 ;  /* 0x00000003040095a7 */ /* 0x000ee4000802007f */
[----:B---3--:R-:W-:Y:S05]  /*9040*/  @!P1 BRA `(.L_x_26) ;  /* 0xfffffffc00ec9947 */ /* 0x008fea000383ffff */
[----:B------:R-:W-:Y:S05]  /*9050*/  BRA `(.L_x_25) ;  /* 0xffffff8800e07947 */ /* 0x000fea000383ffff */
.L_x_32:
[----:B-1----:R1:W2:Y:S02]  /*9060*/  SYNCS.PHASECHK.TRANS64.TRYWAIT P0, [R127+URZ+0x10], R0 ;  /* 0x000010007f0075a7 */ /* 0x0022a4000800017f */
[----:B--2---:R-:W-:Y:S05]  /*9070*/  @!P0 NANOSLEEP.SYNCS 0x989680 ;  /* 0x009896800000895d */ /* 0x004fea0003900000 */
[----:B------:R-:W2:Y:S02]  /*9080*/  @!P0 SYNCS.PHASECHK.TRANS64 P0, [R127+URZ+0x10], R0 ;  /* 0x000010007f0085a7 */ /* 0x000ea4000800007f */
[----:B--2---:R-:W-:Y:S05]  /*9090*/  @!P0 BRA `(.L_x_32) ;  /* 0xfffffffc00f08947 */ /* 0x004fea000383ffff */
[----:B------:R-:W-:Y:S05]  /*90a0*/  BRA `(.L_x_278) ;  /* 0xffffff8c00bc7947 */ /* 0x000fea000383ffff */
.L_x_233:
[----:B------:R-:W-:Y:S01]  /*90b0*/  BSSY B1, `(.L_x_279) ;  /* 0x0000006000017945 */ /* 0x000fe20003800000 */
[----:B------:R-:W-:-:S07]  /*90c0*/  IMAD.MOV.U32 R15, RZ, RZ, -0x1 ;  /* 0xffffffffff0f7424 */ /* 0x000fce00078e00ff */
[----:B-----5:R-:W-:Y:S05]  /*90d0*/  WARPSYNC.COLLECTIVE R15, `(.L_x_280) ;  /* 0x000000000f0c7348 */ /* 0x020fea0003c00000 */
[----:B------:R-:W-:Y:S02]  /*90e0*/  ELECT P6, UR62, PT ;  /* 0x00000000003e782f */ /* 0x000fe400038c0000 */
[----:B------:R-:W-:Y:S01]  /*90f0*/  MOV R14, UR62 ;  /* 0x0000003e000e7c02 */ /* 0x000fe20008000f00 */
[----:B-----5:R-:W-:Y:S10]  /*9100*/  ENDCOLLECTIVE ;  /* 0x000000000000791b */ /* 0x020ff40003800000 */
.L_x_280:
[----:B------:R-:W-:Y:S05]  /*9110*/  BSYNC B1 ;  /* 0x0000000000017941 */ /* 0x000fea0003800000 */
.L_x_279:
[----:B------:R-:W-:Y:S05]  /*9120*/  BRA `(.L_x_281) ;  /* 0xffffffe000a47947 */ /* 0x000fea000383ffff */
.L_x_236:
[----:B0-----:R0:W1:Y:S02]  /*9130*/  SYNCS.PHASECHK.TRANS64.TRYWAIT P1, [R10+URZ+0xe0], R5 ;  /* 0x0000e0050a0075a7 */ /* 0x001064000802017f */
[----:B-1----:R-:W-:Y:S05]  /*9140*/  @!P1 NANOSLEEP.SYNCS 0x989680 ;  /* 0x009896800000995d */ /* 0x002fea0003900000 */
[----:B------:R-:W1:Y:S02]  /*9150*/  @!P1 SYNCS.PHASECHK.TRANS64 P1, [R10+URZ+0xe0], R5 ;  /* 0x0000e0050a0095a7 */ /* 0x000e64000802007f */
[----:B-1----:R-:W-:Y:S05]  /*9160*/  @!P1 BRA `(.L_x_236) ;  /* 0xfffffffc00f09947 */ /* 0x002fea000383ffff */
[----:B------:R-:W-:Y:S05]  /*9170*/  BRA `(.L_x_282) ;  /* 0xffffffe000d87947 */ /* 0x000fea000383ffff */
.L_x_245:
[----:B------:R-:W-:Y:S01]  /*9180*/  BSSY B0, `(.L_x_283) ;  /* 0x0000006000007945 */ /* 0x000fe20003800000 */
[----:B------:R-:W-:-:S07]  /*9190*/  IMAD.MOV.U32 R15, RZ, RZ, -0x1 ;  /* 0xffffffffff0f7424 */ /* 0x000fce00078e00ff */
[----:B-----5:R-:W-:Y:S05]  /*91a0*/  WARPSYNC.COLLECTIVE R15, `(.L_x_284) ;  /* 0x000000000f0c7348 */ /* 0x020fea0003c00000 */
[----:B------:R-:W-:Y:S02]  /*91b0*/  ELECT P6, UR62, PT ;  /* 0x00000000003e782f */ /* 0x000fe400038c0000 */
[----:B------:R-:W-:Y:S01]  /*91c0*/  MOV R14, UR62 ;  /* 0x0000003e000e7c02 */ /* 0x000fe20008000f00 */
[----:B-----5:R-:W-:Y:S10]  /*91d0*/  ENDCOLLECTIVE ;  /* 0x000000000000791b */ /* 0x020ff40003800000 */
.L_x_284:
[----:B------:R-:W-:Y:S05]  /*91e0*/  BSYNC B0 ;  /* 0x0000000000007941 */ /* 0x000fea0003800000 */
.L_x_283:
[----:B------:R-:W-:Y:S05]  /*91f0*/  BRA `(.L_x_285) ;  /* 0xffffffec00447947 */ /* 0x000fea000383ffff */
.L_x_249:
[----:B0-----:R0:W1:Y:S02]  /*9200*/  SYNCS.PHASECHK.TRANS64.TRYWAIT P0, [R7+URZ], R2 ;  /* 0x00000002070075a7 */ /* 0x001064000800017f */
[----:B-1----:R-:W-:Y:S05]  /*9210*/  @!P0 NANOSLEEP.SYNCS 0x989680 ;  /* 0x009896800000895d */ /* 0x002fea0003900000 */
[----:B------:R-:W1:Y:S02]  /*9220*/  @!P0 SYNCS.PHASECHK.TRANS64 P0, [R7+URZ], R2 ;  /* 0x00000002070085a7 */ /* 0x000e64000800007f */
[----:B-1----:R-:W-:Y:S05]  /*9230*/  @!P0 BRA `(.L_x_249) ;  /* 0xfffffffc00f08947 */ /* 0x002fea000383ffff */
[----:B------:R-:W-:Y:S05]  /*9240*/  BRA `(.L_x_286) ;  /* 0xffffffec00847947 */ /* 0x000fea000383ffff */
.L_x_250:
[----:B0-----:R0:W1:Y:S02]  /*9250*/  SYNCS.PHASECHK.TRANS64.TRYWAIT P0, [R9+URZ], R4 ;  /* 0x00000004090075a7 */ /* 0x001064000800017f */
[----:B-1----:R-:W-:Y:S05]  /*9260*/  @!P0 NANOSLEEP.SYNCS 0x989680 ;  /* 0x009896800000895d */ /* 0x002fea0003900000 */
[----:B------:R-:W1:Y:S02]  /*9270*/  @!P0 SYNCS.PHASECHK.TRANS64 P0, [R9+URZ], R4 ;  /* 0x00000004090085a7 */ /* 0x000e64000800007f */
[----:B-1----:R-:W-:Y:S05]  /*9280*/  @!P0 BRA `(.L_x_250) ;  /* 0xfffffffc00f08947 */ /* 0x002fea000383ffff */
[----:B------:R-:W-:Y:S05]  /*9290*/  BRA `(.L_x_287) ;  /* 0xffffffec00947947 */ /* 0x000fea000383ffff */
.L_x_251:
[----:B0-----:R0:W1:Y:S02]  /*92a0*/  SYNCS.PHASECHK.TRANS64.TRYWAIT P0, [R6+URZ], R5 ;  /* 0x00000005060075a7 */ /* 0x001064000800017f */
[----:B-1----:R-:W-:Y:S05]  /*92b0*/  @!P0 NANOSLEEP.SYNCS 0x989680 ;  /* 0x009896800000895d */ /* 0x002fea0003900000 */
[----:B------:R-:W1:Y:S02]  /*92c0*/  @!P0 SYNCS.PHASECHK.TRANS64 P0, [R6+URZ], R5 ;  /* 0x00000005060085a7 */ /* 0x000e64000800007f */
[----:B-1----:R-:W-:Y:S05]  /*92d0*/  @!P0 BRA `(.L_x_251) ;  /* 0xfffffffc00f08947 */ /* 0x002fea000383ffff */
[----:B------:R-:W-:Y:S05]  /*92e0*/  BRA `(.L_x_288) ;  /* 0xffffffec00a47947 */ /* 0x000fea000383ffff */
.L_x_252:
[----:B0-----:R0:W1:Y:S02]  /*92f0*/  SYNCS.PHASECHK.TRANS64.TRYWAIT P0, [R9+URZ], R4 ;  /* 0x00000004090075a7 */ /* 0x001064000800017f */
[----:B-1----:R-:W-:Y:S05]  /*9300*/  @!P0 NANOSLEEP.SYNCS 0x989680 ;  /* 0x009896800000895d */ /* 0x002fea0003900000 */
[----:B------:R-:W1:Y:S02]  /*9310*/  @!P0 SYNCS.PHASECHK.TRANS64 P0, [R9+URZ], R4 ;  /* 0x00000004090085a7 */ /* 0x000e64000800007f */
[----:B-1----:R-:W-:Y:S05]  /*9320*/  @!P0 BRA `(.L_x_252) ;  /* 0xfffffffc00f08947 */ /* 0x002fea000383ffff */
[----:B------:R-:W-:Y:S05]  /*9330*/  BRA `(.L_x_289) ;  /* 0xffffffec00b47947 */ /* 0x000fea000383ffff */
.L_x_253:
[----:B0-----:R0:W1:Y:S02]  /*9340*/  SYNCS.PHASECHK.TRANS64.TRYWAIT P0, [R6+URZ], R5 ;  /* 0x00000005060075a7 */ /* 0x001064000800017f */
[----:B-1----:R-:W-:Y:S05]  /*9350*/  @!P0 NANOSLEEP.SYNCS 0x989680 ;  /* 0x009896800000895d */ /* 0x002fea0003900000 */
[----:B------:R-:W1:Y:S02]  /*9360*/  @!P0 SYNCS.PHASECHK.TRANS64 P0, [R6+URZ], R5 ;  /* 0x00000005060085a7 */ /* 0x000e64000800007f */
[----:B-1----:R-:W-:Y:S05]  /*9370*/  @!P0 BRA `(.L_x_253) ;  /* 0xfffffffc00f08947 */ /* 0x002fea000383ffff */
[----:B------:R-:W-:Y:S05]  /*9380*/  BRA `(.L_x_290) ;  /* 0xffffffec00c47947 */ /* 0x000fea000383ffff */
.L_x_254:
[----:B0-----:R0:W1:Y:S02]  /*9390*/  SYNCS.PHASECHK.TRANS64.TRYWAIT P0, [R9+URZ], R4 ;  /* 0x00000004090075a7 */ /* 0x001064000800017f */
[----:B-1----:R-:W-:Y:S05]  /*93a0*/  @!P0 NANOSLEEP.SYNCS 0x989680 ;  /* 0x009896800000895d */ /* 0x002fea0003900000 */
[----:B------:R-:W1:Y:S02]  /*93b0*/  @!P0 SYNCS.PHASECHK.TRANS64 P0, [R9+URZ], R4 ;  /* 0x00000004090085a7 */ /* 0x000e64000800007f */
[----:B-1----:R-:W-:Y:S05]  /*93c0*/  @!P0 BRA `(.L_x_254) ;  /* 0xfffffffc00f08947 */ /* 0x002fea000383ffff */
[----:B------:R-:W-:Y:S05]  /*93d0*/  BRA `(.L_x_291) ;  /* 0xffffffec00d47947 */ /* 0x000fea000383ffff */
.L_x_255:
[----:B0-----:R0:W1:Y:S02]  /*93e0*/  SYNCS.PHASECHK.TRANS64.TRYWAIT P0, [R6+URZ], R5 ;  /* 0x00000005060075a7 */ /* 0x001064000800017f */
[----:B-1----:R-:W-:Y:S05]  /*93f0*/  @!P0 NANOSLEEP.SYNCS 0x989680 ;  /* 0x009896800000895d */ /* 0x002fea0003900000 */
[----:B------:R-:W1:Y:S02]  /*9400*/  @!P0 SYNCS.PHASECHK.TRANS64 P0, [R6+URZ], R5 ;  /* 0x00000005060085a7 */ /* 0x000e64000800007f */
[----:B-1----:R-:W-:Y:S05]  /*9410*/  @!P0 BRA `(.L_x_255) ;  /* 0xfffffffc00f08947 */ /* 0x002fea000383ffff */
[----:B------:R-:W-:Y:S05]  /*9420*/  BRA `(.L_x_292) ;  /* 0xffffffec00e47947 */ /* 0x000fea000383ffff */
.L_x_256:
[----:B0-----:R0:W1:Y:S02]  /*9430*/  SYNCS.PHASECHK.TRANS64.TRYWAIT P0, [R9+URZ], R4 ;  /* 0x00000004090075a7 */ /* 0x001064000800017f */
[----:B-1----:R-:W-:Y:S05]  /*9440*/  @!P0 NANOSLEEP.SYNCS 0x989680 ;  /* 0x009896800000895d */ /* 0x002fea0003900000 */
[----:B------:R-:W1:Y:S02]  /*9450*/  @!P0 SYNCS.PHASECHK.TRANS64 P0, [R9+URZ], R4 ;  /* 0x00000004090085a7 */ /* 0x000e64000800007f */
[----:B-1----:R-:W-:Y:S05]  /*9460*/  @!P0 BRA `(.L_x_256) ;  /* 0xfffffffc00f08947 */ /* 0x002fea000383ffff */
[----:B------:R-:W-:Y:S05]  /*9470*/  BRA `(.L_x_293) ;  /* 0xffffffec00f47947 */ /* 0x000fea000383ffff */
.L_x_257:
[----:B0-----:R0:W1:Y:S02]  /*9480*/  SYNCS.PHASECHK.TRANS64.TRYWAIT P0, [R6+URZ], R5 ;  /* 0x00000005060075a7 */ /* 0x001064000800017f */
[----:B-1----:R-:W-:Y:S05]  /*9490*/  @!P0 NANOSLEEP.SYNCS 0x989680 ;  /* 0x009896800000895d */ /* 0x002fea0003900000 */
[----:B------:R-:W1:Y:S02]  /*94a0*/  @!P0 SYNCS.PHASECHK.TRANS64 P0, [R6+URZ], R5 ;  /* 0x00000005060085a7 */ /* 0x000e64000800007f */
[----:B-1----:R-:W-:Y:S05]  /*94b0*/  @!P0 BRA `(.L_x_257) ;  /* 0xfffffffc00f08947 */ /* 0x002fea000383ffff */
[----:B------:R-:W-:Y:S05]  /*94c0*/  BRA `(.L_x_294) ;  /* 0xfffffff000047947 */ /* 0x000fea000383ffff */
.L_x_258:
[----:B0-----:R0:W1:Y:S02]  /*94d0*/  SYNCS.PHASECHK.TRANS64.TRYWAIT P0, [R9+URZ], R4 ;  /* 0x00000004090075a7 */ /* 0x001064000800017f */
[----:B-1----:R-:W-:Y:S05]  /*94e0*/  @!P0 NANOSLEEP.SYNCS 0x989680 ;  /* 0x009896800000895d */ /* 0x002fea0003900000 */
[----:B------:R-:W1:Y:S02]  /*94f0*/  @!P0 SYNCS.PHASECHK.TRANS64 P0, [R9+URZ], R4 ;  /* 0x00000004090085a7 */ /* 0x000e64000800007f */
[----:B-1----:R-:W-:Y:S05]  /*9500*/  @!P0 BRA `(.L_x_258) ;  /* 0xfffffffc00f08947 */ /* 0x002fea000383ffff */
[----:B------:R-:W-:Y:S05]  /*9510*/  BRA `(.L_x_295) ;  /* 0xfffffff000147947 */ /* 0x000fea000383ffff */
.L_x_259:
[----:B0-----:R0:W1:Y:S02]  /*9520*/  SYNCS.PHASECHK.TRANS64.TRYWAIT P0, [R6+URZ], R5 ;  /* 0x00000005060075a7 */ /* 0x001064000800017f */
[----:B-1----:R-:W-:Y:S05]  /*9530*/  @!P0 NANOSLEEP.SYNCS 0x989680 ;  /* 0x009896800000895d */ /* 0x002fea0003900000 */
[----:B------:R-:W1:Y:S02]  /*9540*/  @!P0 SYNCS.PHASECHK.TRANS64 P0, [R6+URZ], R5 ;  /* 0x00000005060085a7 */ /* 0x000e64000800007f */
[----:B-1----:R-:W-:Y:S05]  /*9550*/  @!P0 BRA `(.L_x_259) ;  /* 0xfffffffc00f08947 */ /* 0x002fea000383ffff */
[----:B------:R-:W-:Y:S05]  /*9560*/  BRA `(.L_x_296) ;  /* 0xfffffff000247947 */ /* 0x000fea000383ffff */
.L_x_260:
[----:B0-----:R0:W1:Y:S02]  /*9570*/  SYNCS.PHASECHK.TRANS64.TRYWAIT P0, [R9+URZ], R4 ;  /* 0x00000004090075a7 */ /* 0x001064000800017f */
[----:B-1----:R-:W-:Y:S05]  /*9580*/  @!P0 NANOSLEEP.SYNCS 0x989680 ;  /* 0x009896800000895d */ /* 0x002fea0003900000 */
[----:B------:R-:W1:Y:S02]  /*9590*/  @!P0 SYNCS.PHASECHK.TRANS64 P0, [R9+URZ], R4 ;  /* 0x00000004090085a7 */ /* 0x000e64000800007f */
[----:B-1----:R-:W-:Y:S05]  /*95a0*/  @!P0 BRA `(.L_x_260) ;  /* 0xfffffffc00f08947 */ /* 0x002fea000383ffff */
[----:B------:R-:W-:Y:S05]  /*95b0*/  BRA `(.L_x_297) ;  /* 0xfffffff000347947 */ /* 0x000fea000383ffff */
.L_x_261:
[----:B0-----:R0:W1:Y:S02]  /*95c0*/  SYNCS.PHASECHK.TRANS64.TRYWAIT P0, [R6+URZ], R5 ;  /* 0x00000005060075a7 */ /* 0x001064000800017f */
[----:B-1----:R-:W-:Y:S05]  /*95d0*/  @!P0 NANOSLEEP.SYNCS 0x989680 ;  /* 0x009896800000895d */ /* 0x002fea0003900000 */
[----:B------:R-:W1:Y:S02]  /*95e0*/  @!P0 SYNCS.PHASECHK.TRANS64 P0, [R6+URZ], R5 ;  /* 0x00000005060085a7 */ /* 0x000e64000800007f */
[----:B-1----:R-:W-:Y:S05]  /*95f0*/  @!P0 BRA `(.L_x_261) ;  /* 0xfffffffc00f08947 */ /* 0x002fea000383ffff */
[----:B------:R-:W-:Y:S05]  /*9600*/  BRA `(.L_x_298) ;  /* 0xfffffff000447947 */ /* 0x000fea000383ffff */
.L_x_262:
[----:B0-----:R0:W1:Y:S02]  /*9610*/  SYNCS.PHASECHK.TRANS64.TRYWAIT P0, [R9+URZ], R4 ;  /* 0x00000004090075a7 */ /* 0x001064000800017f */
[----:B-1----:R-:W-:Y:S05]  /*9620*/  @!P0 NANOSLEEP.SYNCS 0x989680 ;  /* 0x009896800000895d */ /* 0x002fea0003900000 */
[----:B------:R-:W1:Y:S02]  /*9630*/  @!P0 SYNCS.PHASECHK.TRANS64 P0, [R9+URZ], R4 ;  /* 0x00000004090085a7 */ /* 0x000e64000800007f */
[----:B-1----:R-:W-:Y:S05]  /*9640*/  @!P0 BRA `(.L_x_262) ;  /* 0xfffffffc00f08947 */ /* 0x002fea000383ffff */
[----:B------:R-:W-:Y:S05]  /*9650*/  BRA `(.L_x_299) ;  /* 0xfffffff000547947 */ /* 0x000fea000383ffff */
.L_x_263:
[----:B0-----:R0:W1:Y:S02]  /*9660*/  SYNCS.PHASECHK.TRANS64.TRYWAIT P0, [R6+URZ], R5 ;  /* 0x00000005060075a7 */ /* 0x001064000800017f */
[----:B-1----:R-:W-:Y:S05]  /*9670*/  @!P0 NANOSLEEP.SYNCS 0x989680 ;  /* 0x009896800000895d */ /* 0x002fea0003900000 */
[----:B------:R-:W1:Y:S02]  /*9680*/  @!P0 SYNCS.PHASECHK.TRANS64 P0, [R6+URZ], R5 ;  /* 0x00000005060085a7 */ /* 0x000e64000800007f */
[----:B-1----:R-:W-:Y:S05]  /*9690*/  @!P0 BRA `(.L_x_263) ;  /* 0xfffffffc00f08947 */ /* 0x002fea000383ffff */
[----:B------:R-:W-:Y:S05]  /*96a0*/  BRA `(.L_x_300) ;  /* 0xfffffff000647947 */ /* 0x000fea000383ffff */
.L_x_264:
[----:B0-----:R0:W1:Y:S02]  /*96b0*/  SYNCS.PHASECHK.TRANS64.TRYWAIT P0, [R9+URZ], R4 ;  /* 0x00000004090075a7 */ /* 0x001064000800017f */
[----:B-1----:R-:W-:Y:S05]  /*96c0*/  @!P0 NANOSLEEP.SYNCS 0x989680 ;  /* 0x009896800000895d */ /* 0x002fea0003900000 */
[----:B------:R-:W1:Y:S02]  /*96d0*/  @!P0 SYNCS.PHASECHK.TRANS64 P0, [R9+URZ], R4 ;  /* 0x00000004090085a7 */ /* 0x000e64000800007f */
[----:B-1----:R-:W-:Y:S05]  /*96e0*/  @!P0 BRA `(.L_x_264) ;  /* 0xfffffffc00f08947 */ /* 0x002fea000383ffff */
[----:B------:R-:W-:Y:S05]  /*96f0*/  BRA `(.L_x_301) ;  /* 0xfffffff000747947 */ /* 0x000fea000383ffff */
.L_x_265:
[----:B0-----:R0:W1:Y:S02]  /*9700*/  SYNCS.PHASECHK.TRANS64.TRYWAIT P0, [R6+URZ], R5 ;  /* 0x00000005060075a7 */ /* 0x001064000800017f */
[----:B-1----:R-:W-:Y:S05]  /*9710*/  @!P0 NANOSLEEP.SYNCS 0x989680 ;  /* 0x009896800000895d */ /* 0x002fea0003900000 */
[----:B------:R-:W1:Y:S02]  /*9720*/  @!P0 SYNCS.PHASECHK.TRANS64 P0, [R6+URZ], R5 ;  /* 0x00000005060085a7 */ /* 0x000e64000800007f */
[----:B-1----:R-:W-:Y:S05]  /*9730*/  @!P0 BRA `(.L_x_265) ;  /* 0xfffffffc00f08947 */ /* 0x002fea000383ffff */
[----:B------:R-:W-:Y:S05]  /*9740*/  BRA `(.L_x_302) ;  /* 0xfffffff000847947 */ /* 0x000fea000383ffff */
.L_x_266:
[----:B0-----:R0:W1:Y:S02]  /*9750*/  SYNCS.PHASECHK.TRANS64.TRYWAIT P0, [R9+URZ], R4 ;  /* 0x00000004090075a7 */ /* 0x001064000800017f */
[----:B-1----:R-:W-:Y:S05]  /*9760*/  @!P0 NANOSLEEP.SYNCS 0x989680 ;  /* 0x009896800000895d */ /* 0x002fea0003900000 */
[----:B------:R-:W1:Y:S02]  /*9770*/  @!P0 SYNCS.PHASECHK.TRANS64 P0, [R9+URZ], R4 ;  /* 0x00000004090085a7 */ /* 0x000e64000800007f */
[----:B-1----:R-:W-:Y:S05]  /*9780*/  @!P0 BRA `(.L_x_266) ;  /* 0xfffffffc00f08947 */ /* 0x002fea000383ffff */
[----:B------:R-:W-:Y:S05]  /*9790*/  BRA `(.L_x_303) ;  /* 0xfffffff000947947 */ /* 0x000fea000383ffff */
.L_x_267:
[----:B0-----:R0:W1:Y:S02]  /*97a0*/  SYNCS.PHASECHK.TRANS64.TRYWAIT P0, [R6+URZ], R5 ;  /* 0x00000005060075a7 */ /* 0x001064000800017f */
[----:B-1----:R-:W-:Y:S05]  /*97b0*/  @!P0 NANOSLEEP.SYNCS 0x989680 ;  /* 0x009896800000895d */ /* 0x002fea0003900000 */
[----:B------:R-:W1:Y:S02]  /*97c0*/  @!P0 SYNCS.PHASECHK.TRANS64 P0, [R6+URZ], R5 ;  /* 0x00000005060085a7 */ /* 0x000e64000800007f */
[----:B-1----:R-:W-:Y:S05]  /*97d0*/  @!P0 BRA `(.L_x_267) ;  /* 0xfffffffc00f08947 */ /* 0x002fea000383ffff */
[----:B------:R-:W-:Y:S05]  /*97e0*/  BRA `(.L_x_304) ;  /* 0xfffffff000a47947 */ /* 0x000fea000383ffff */
.L_x_268:
[----:B0-----:R0:W1:Y:S02]  /*97f0*/  SYNCS.PHASECHK.TRANS64.TRYWAIT P0, [R9+URZ], R4 ;  /* 0x00000004090075a7 */ /* 0x001064000800017f */
[----:B-1----:R-:W-:Y:S05]  /*9800*/  @!P0 NANOSLEEP.SYNCS 0x989680 ;  /* 0x009896800000895d */ /* 0x002fea0003900000 */
[----:B------:R-:W1:Y:S02]  /*9810*/  @!P0 SYNCS.PHASECHK.TRANS64 P0, [R9+URZ], R4 ;  /* 0x00000004090085a7 */ /* 0x000e64000800007f */
[----:B-1----:R-:W-:Y:S05]  /*9820*/  @!P0 BRA `(.L_x_268) ;  /* 0xfffffffc00f08947 */ /* 0x002fea000383ffff */
[----:B------:R-:W-:Y:S05]  /*9830*/  BRA `(.L_x_305) ;  /* 0xfffffff000b47947 */ /* 0x000fea000383ffff */
.L_x_269:
[----:B0-----:R0:W1:Y:S02]  /*9840*/  SYNCS.PHASECHK.TRANS64.TRYWAIT P0, [R6+URZ], R5 ;  /* 0x00000005060075a7 */ /* 0x001064000800017f */
[----:B-1----:R-:W-:Y:S05]  /*9850*/  @!P0 NANOSLEEP.SYNCS 0x989680 ;  /* 0x009896800000895d */ /* 0x002fea0003900000 */
[----:B------:R-:W1:Y:S02]  /*9860*/  @!P0 SYNCS.PHASECHK.TRANS64 P0, [R6+URZ], R5 ;  /* 0x00000005060085a7 */ /* 0x000e64000800007f */
[----:B-1----:R-:W-:Y:S05]  /*9870*/  @!P0 BRA `(.L_x_269) ;  /* 0xfffffffc00f08947 */ /* 0x002fea000383ffff */
[----:B------:R-:W-:Y:S05]  /*9880*/  BRA `(.L_x_306) ;  /* 0xfffffff000c47947 */ /* 0x000fea000383ffff */
.L_x_270:
[----:B0-----:R0:W1:Y:S02]  /*9890*/  SYNCS.PHASECHK.TRANS64.TRYWAIT P0, [R9+URZ], R4 ;  /* 0x00000004090075a7 */ /* 0x001064000800017f */
[----:B-1----:R-:W-:Y:S05]  /*98a0*/  @!P0 NANOSLEEP.SYNCS 0x989680 ;  /* 0x009896800000895d */ /* 0x002fea0003900000 */
[----:B------:R-:W1:Y:S02]  /*98b0*/  @!P0 SYNCS.PHASECHK.TRANS64 P0, [R9+URZ], R4 ;  /* 0x00000004090085a7 */ /* 0x000e64000800007f */
[----:B-1----:R-:W-:Y:S05]  /*98c0*/  @!P0 BRA `(.L_x_270) ;  /* 0xfffffffc00f08947 */ /* 0x002fea000383ffff */
[----:B------:R-:W-:Y:S05]  /*98d0*/  BRA `(.L_x_307) ;  /* 0xfffffff000d47947 */ /* 0x000fea000383ffff */
.L_x_271:
[----:B0-----:R0:W1:Y:S02]  /*98e0*/  SYNCS.PHASECHK.TRANS64.TRYWAIT P0, [R6+URZ], R5 ;  /* 0x00000005060075a7 */ /* 0x001064000800017f */
[----:B-1----:R-:W-:Y:S05]  /*98f0*/  @!P0 NANOSLEEP.SYNCS 0x989680 ;  /* 0x009896800000895d */ /* 0x002fea0003900000 */
[----:B------:R-:W1:Y:S02]  /*9900*/  @!P0 SYNCS.PHASECHK.TRANS64 P0, [R6+URZ], R5 ;  /* 0x00000005060085a7 */ /* 0x000e64000800007f */
[----:B-1----:R-:W-:Y:S05]  /*9910*/  @!P0 BRA `(.L_x_271) ;  /* 0xfffffffc00f08947 */ /* 0x002fea000383ffff */
[----:B------:R-:W-:Y:S05]  /*9920*/  BRA `(.L_x_308) ;  /* 0xfffffff000e47947 */ /* 0x000fea000383ffff */
.L_x_272:
[----:B0-----:R0:W1:Y:S02]  /*9930*/  SYNCS.PHASECHK.TRANS64.TRYWAIT P0, [R9+URZ], R4 ;  /* 0x00000004090075a7 */ /* 0x001064000800017f */
[----:B-1----:R-:W-:Y:S05]  /*9940*/  @!P0 NANOSLEEP.SYNCS 0x989680 ;  /* 0x009896800000895d */ /* 0x002fea0003900000 */
[----:B------:R-:W1:Y:S02]  /*9950*/  @!P0 SYNCS.PHASECHK.TRANS64 P0, [R9+URZ], R4 ;  /* 0x00000004090085a7 */ /* 0x000e64000800007f */
[----:B-1----:R-:W-:Y:S05]  /*9960*/  @!P0 BRA `(.L_x_272) ;  /* 0xfffffffc00f08947 */ /* 0x002fea000383ffff */
[----:B------:R-:W-:Y:S05]  /*9970*/  BRA `(.L_x_309) ;  /* 0xfffffff000f47947 */ /* 0x000fea000383ffff */
.L_x_273:
[----:B0-----:R0:W1:Y:S02]  /*9980*/  SYNCS.PHASECHK.TRANS64.TRYWAIT P0, [R6+URZ], R5 ;  /* 0x00000005060075a7 */ /* 0x001064000800017f */
[----:B-1----:R-:W-:Y:S05]  /*9990*/  @!P0 NANOSLEEP.SYNCS 0x989680 ;  /* 0x009896800000895d */ /* 0x002fea0003900000 */
[----:B------:R-:W1:Y:S02]  /*99a0*/  @!P0 SYNCS.PHASECHK.TRANS64 P0, [R6+URZ], R5 ;  /* 0x00000005060085a7 */ /* 0x000e64000800007f */
[----:B-1----:R-:W-:Y:S05]  /*99b0*/  @!P0 BRA `(.L_x_273) ;  /* 0xfffffffc00f08947 */ /* 0x002fea000383ffff */
[----:B------:R-:W-:Y:S05]  /*99c0*/  BRA `(.L_x_310) ;  /* 0xfffffff400047947 */ /* 0x000fea000383ffff */
.L_x_274:
[----:B0-----:R0:W1:Y:S02]  /*99d0*/  SYNCS.PHASECHK.TRANS64.TRYWAIT P0, [R9+URZ], R4 ;  /* 0x00000004090075a7 */ /* 0x001064000800017f */
[----:B-1----:R-:W-:Y:S05]  /*99e0*/  @!P0 NANOSLEEP.SYNCS 0x989680 ;  /* 0x009896800000895d */ /* 0x002fea0003900000 */
[----:B------:R-:W1:Y:S02]  /*99f0*/  @!P0 SYNCS.PHASECHK.TRANS64 P0, [R9+URZ], R4 ;  /* 0x00000004090085a7 */ /* 0x000e64000800007f */
[----:B-1----:R-:W-:Y:S05]  /*9a00*/  @!P0 BRA `(.L_x_274) ;  /* 0xfffffffc00f08947 */ /* 0x002fea000383ffff */
[----:B------:R-:W-:Y:S05]  /*9a10*/  BRA `(.L_x_311) ;  /* 0xfffffff400147947 */ /* 0x000fea000383ffff */
.L_x_275:
[----:B-1----:R1:W2:Y:S02]  /*9a20*/  SYNCS.PHASECHK.TRANS64.TRYWAIT P0, [R6+URZ], R5 ;  /* 0x00000005060075a7 */ /* 0x0022a4000800017f */
[----:B--2---:R-:W-:Y:S05]  /*9a30*/  @!P0 NANOSLEEP.SYNCS 0x989680 ;  /* 0x009896800000895d */ /* 0x004fea0003900000 */
[----:B------:R-:W2:Y:S02]  /*9a40*/  @!P0 SYNCS.PHASECHK.TRANS64 P0, [R6+URZ], R5 ;  /* 0x00000005060085a7 */ /* 0x000ea4000800007f */
[----:B--2---:R-:W-:Y:S05]  /*9a50*/  @!P0 BRA `(.L_x_275) ;  /* 0xfffffffc00f08947 */ /* 0x004fea000383ffff */
[----:B------:R-:W-:Y:S05]  /*9a60*/  BRA `(.L_x_312) ;  /* 0xfffffff4001c7947 */ /* 0x000fea000383ffff */
.L_x_313:
[----:B------:R-:W-:-:S00]  /*9a70*/  BRA `(.L_x_313) ;  /* 0xfffffffc00fc7947 */ /* 0x000fc0000383ffff */
[----:B------:R-:W-:-:S00]  /*9a80*/  NOP ;  /* 0x0000000000007918 */ /* 0x000fc00000000000 */
[----:B------:R-:W-:-:S00]  /*9a90*/  NOP ;  /* 0x0000000000007918 */ /* 0x000fc00000000000 */
[----:B------:R-:W-:-:S00]  /*9aa0*/  NOP ;  /* 0x0000000000007918 */ /* 0x000fc00000000000 */
[----:B------:R-:W-:-:S00]  /*9ab0*/  NOP ;  /* 0x0000000000007918 */ /* 0x000fc00000000000 */
[----:B------:R-:W-:-:S00]  /*9ac0*/  NOP ;  /* 0x0000000000007918 */ /* 0x000fc00000000000 */
[----:B------:R-:W-:-:S00]  /*9ad0*/  NOP ;  /* 0x0000000000007918 */ /* 0x000fc00000000000 */
[----:B------:R-:W-:-:S00]  /*9ae0*/  NOP ;  /* 0x0000000000007918 */ /* 0x000fc00000000000 */
[----:B------:R-:W-:-:S00]  /*9af0*/  NOP ;  /* 0x0000000000007918 */ /* 0x000fc00000000000 */
.L_x_314:


//--------------------- .nv.global.init           --------------------------
	.section	.nv.global.init,"aw",@progbits
.nv.global.init:
	.type		$str$22,@object
	.size		$str$22,($str$23 - $str$22)
$str$22:
        /*0000*/ 	.byte	0x6b, 0x5f, 0x74, 0x69, 0x6c, 0x65, 0x5f, 0x63, 0x6f, 0x75, 0x6e, 0x74, 0x20, 0x3e, 0x3d, 0x20
        /*0010*/ 	.byte	0x31, 0x00
	.type		$str$23,@object
	.size		$str$23,(__unnamed_1 - $str$23)
$str$23:
        /*0012*/ 	.byte	0x2f, 0x74, 0x6d, 0x70, 0x2f, 0x63, 0x75, 0x74, 0x6c, 0x61, 0x73, 0x73, 0x5f, 0x73, 0x77, 0x65
        /*0022*/ 	.byte	0x65, 0x70, 0x5f, 0x73, 0x72, 0x63, 0x2f, 0x69, 0x6e, 0x63, 0x6c, 0x75, 0x64, 0x65, 0x2f, 0x63
        /*0032*/ 	.byte	0x75, 0x74, 0x6c, 0x61, 0x73, 0x73, 0x2f, 0x67, 0x65, 0x6d, 0x6d, 0x2f, 0x63, 0x6f, 0x6c, 0x6c
        /*0042*/ 	.byte	0x65, 0x63, 0x74, 0x69, 0x76, 0x65, 0x2f, 0x73, 0x6d, 0x39, 0x30, 0x5f, 0x6d, 0x6d, 0x61, 0x5f
        /*0052*/ 	.byte	0x74, 0x6d, 0x61, 0x5f, 0x67, 0x6d, 0x6d, 0x61, 0x5f, 0x73, 0x73, 0x5f, 0x77, 0x61, 0x72, 0x70
        /*0062*/ 	.byte	0x73, 0x70, 0x65, 0x63, 0x69, 0x61, 0x6c, 0x69, 0x7a, 0x65, 0x64, 0x2e, 0x68, 0x70, 0x70, 0x00
	.type		__unnamed_1,@object
	.size		__unnamed_1,(.L_0 - __unnamed_1)
__unnamed_1:
        /*0072*/ 	.byte	0x76, 0x6f, 0x69, 0x64, 0x20, 0x63, 0x75, 0x74, 0x6c, 0x61, 0x73, 0x73, 0x3a, 0x3a, 0x67, 0x65
        /* <DEDUP_REMOVED lines=171> */
        /*0b32*/ 	.byte	0x3a, 0x3a, 0x69, 0x64, 0x65, 0x6e, 0x74, 0x69, 0x74, 0x79, 0x5d, 0x00
.L_0:


//--------------------- .nv.shared._ZN7cutlass13device_kernelINS_4gemm6kernel13GemmUniversalIN4cute5tupleIJiiiiEEENS1_10collective13CollectiveMmaINS1_34MainloopSm90TmaGmmaWarpSpecializedILi28ENS5_IJNS4_1CILi1EEESB_SB_EEENS1_32KernelTmaWarpSpecializedPingpongEEENS5_IJNSA_ILi64EEENSA_ILi192EEENSA_ILi32EEEEEEaNS5_IJlSB_lEEEaSJ_NS4_8TiledMMAINS4_8MMA_AtomIJNS4_4SM904GMMA27MMA_64x192x32_S32S8S8_SS_TNEEEENS4_6LayoutISC_NS5_IJNSA_ILi0EEESR_SR_EEEEENS5_IJNS4_10UnderscoreESU_SU_EEEEENS4_13SM90_TMA_LOADENS4_14ComposedLayoutINS4_7SwizzleILi1ELi4ELi3EEENS4_18smem_ptr_flag_bitsILi8EEENSQ_INS5_IJNSA_ILi8EEESH_EEENS5_IJSH_SB_EEEEEEEvNS4_8identityESX_S17_vS18_EENS_8epilogue10collective6detail29Sm90TmaWarpSpecializedAdapterINS1B_15DefaultEpilogueIaSJ_SJ_NS1A_6thread17LinearCombinationIaLi1EiiLNS1F_9ScaleType4KindE0ELNS_15FloatRoundStyleE2EaEENS1_15EpilogueDefaultEEEEEvvEEEEvNT_6ParamsE --------------------------
	.section	.nv.shared._ZN7cutlass13device_kernelINS_4gemm6kernel13GemmUniversalIN4cute5tupleIJiiiiEEENS1_10collective13CollectiveMmaINS1_34MainloopSm90TmaGmmaWarpSpecializedILi28ENS5_IJNS4_1CILi1EEESB_SB_EEENS1_32KernelTmaWarpSpecializedPingpongEEENS5_IJNSA_ILi64EEENSA_ILi192EEENSA_ILi32EEEEEEaNS5_IJlSB_lEEEaSJ_NS4_8TiledMMAINS4_8MMA_AtomIJNS4_4SM904GMMA27MMA_64x192x32_S32S8S8_SS_TNEEEENS4_6LayoutISC_NS5_IJNSA_ILi0EEESR_SR_EEEEENS5_IJNS4_10UnderscoreESU_SU_EEEEENS4_13SM90_TMA_LOADENS4_14ComposedLayoutINS4_7SwizzleILi1ELi4ELi3EEENS4_18smem_ptr_flag_bitsILi8EEENSQ_INS5_IJNSA_ILi8EEESH_EEENS5_IJSH_SB_EEEEEEEvNS4_8identityESX_S17_vS18_EENS_8epilogue10collective6detail29Sm90TmaWarpSpecializedAdapterINS1B_15DefaultEpilogueIaSJ_SJ_NS1A_6thread17LinearCombinationIaLi1EiiLNS1F_9ScaleType4KindE0ELNS_15FloatRoundStyleE2EaEENS1_15EpilogueDefaultEEEEEvvEEEEvNT_6ParamsE,"aw",@nobits
	.sectionflags	@""
	.align	16
	.zero		1024


//--------------------- .nv.shared.reserved.0     --------------------------
	.section	.nv.shared.reserved.0,"aw",@nobits
	.weak		__nv_reservedSMEM_offset_0_alias
	.size		__nv_reservedSMEM_offset_0_alias, 0, 0
	.other		__nv_reservedSMEM_offset_0_alias,@"STO_CUDA_RESERVED_SHARED STV_DEFAULT"
__nv_reservedSMEM_offset_0_alias:
	.zero		0


//--------------------- .nv.global                --------------------------
	.section	.nv.global,"aw",@nobits
.nv.global:
	.type		_ZN40_INTERNAL_4453de69_4_k_cu_1ebd0d21_169104cute1_E,@object
	.size		_ZN40_INTERNAL_4453de69_4_k_cu_1ebd0d21_169104cute1_E,(_ZN40_INTERNAL_4453de69_4_k_cu_1ebd0d21_169104cuda3std3__45__cpo6cbeginE - _ZN40_INTERNAL_4453de69_4_k_cu_1ebd0d21_169104cute1_E)
_ZN40_INTERNAL_4453de69_4_k_cu_1ebd0d21_169104cute1_E:
	.zero		1
	.type		_ZN40_INTERNAL_4453de69_4_k_cu_1ebd0d21_169104cuda3std3__45__cpo6cbeginE,@object
	.size		_ZN40_INTERNAL_4453de69_4_k_cu_1ebd0d21_169104cuda3std3__45__cpo6cbeginE,(_ZN40_INTERNAL_4453de69_4_k_cu_1ebd0d21_169104cuda3std3__48in_placeE - _ZN40_INTERNAL_4453de69_4_k_cu_1ebd0d21_169104cuda3std3__45__cpo6cbeginE)
_ZN40_INTERNAL_4453de69_4_k_cu_1ebd0d21_169104cuda3std3__45__cpo6cbeginE:
	.zero		1
	.type		_ZN40_INTERNAL_4453de69_4_k_cu_1ebd0d21_169104cuda3std3__48in_placeE,@object
	.size		_ZN40_INTERNAL_4453de69_4_k_cu_1ebd0d21_169104cuda3std3__48in_placeE,(_ZN40_INTERNAL_4453de69_4_k_cu_1ebd0d21_169104cuda3std6ranges3__45__cpo9iter_moveE - _ZN40_INTERNAL_4453de69_4_k_cu_1ebd0d21_169104cuda3std3__48in_placeE)
_ZN40_INTERNAL_4453de69_4_k_cu_1ebd0d21_169104cuda3std3__48in_placeE:
	.zero		1
	.type		_ZN40_INTERNAL_4453de69_4_k_cu_1ebd0d21_169104cuda3std6ranges3__45__cpo9iter_moveE,@object
	.size		_ZN40_INTERNAL_4453de69_4_k_cu_1ebd0d21_169104cuda3std6ranges3__45__cpo9iter_moveE,(_ZN40_INTERNAL_4453de69_4_k_cu_1ebd0d21_169104cuda3std3__45__cpo5beginE - _ZN40_INTERNAL_4453de69_4_k_cu_1ebd0d21_169104cuda3std6ranges3__45__cpo9iter_moveE)
_ZN40_INTERNAL_4453de69_4_k_cu_1ebd0d21_169104cuda3std6ranges3__45__cpo9iter_moveE:
	.zero		1
	.type		_ZN40_INTERNAL_4453de69_4_k_cu_1ebd0d21_169104cuda3std3__45__cpo5beginE,@object
	.size		_ZN40_INTERNAL_4453de69_4_k_cu_1ebd0d21_169104cuda3std3__45__cpo5beginE,(_ZN40_INTERNAL_4453de69_4_k_cu_1ebd0d21_169104cuda3std3__442_GLOBAL__N__4453de69_4_k_cu_1ebd0d21_169106ignoreE - _ZN40_INTERNAL_4453de69_4_k_cu_1ebd0d21_169104cuda3std3__45__cpo5beginE)
_ZN40_INTERNAL_4453de69_4_k_cu_1ebd0d21_169104cuda3std3__45__cpo5beginE:
	.zero		1
	.type		_ZN40_INTERNAL_4453de69_4_k_cu_1ebd0d21_169104cuda3std3__442_GLOBAL__N__4453de69_4_k_cu_1ebd0d21_169106ignoreE,@object
	.size		_ZN40_INTERNAL_4453de69_4_k_cu_1ebd0d21_169104cuda3std3__442_GLOBAL__N__4453de69_4_k_cu_1ebd0d21_169106ignoreE,(_ZN40_INTERNAL_4453de69_4_k_cu_1ebd0d21_169104cute7productE - _ZN40_INTERNAL_4453de69_4_k_cu_1ebd0d21_169104cuda3std3__442_GLOBAL__N__4453de69_4_k_cu_1ebd0d21_169106ignoreE)
_ZN40_INTERNAL_4453de69_4_k_cu_1ebd0d21_169104cuda3std3__442_GLOBAL__N__4453de69_4_k_cu_1ebd0d21_169106ignoreE:
	.zero		1
	.type		_ZN40_INTERNAL_4453de69_4_k_cu_1ebd0d21_169104cute7productE,@object
	.size		_ZN40_INTERNAL_4453de69_4_k_cu_1ebd0d21_169104cute7productE,(_ZN40_INTERNAL_4453de69_4_k_cu_1ebd0d21_169104cuda3std3__45__cpo3endE - _ZN40_INTERNAL_4453de69_4_k_cu_1ebd0d21_169104cute7productE)
_ZN40_INTERNAL_4453de69_4_k_cu_1ebd0d21_169104cute7productE:
	.zero		1
	.type		_ZN40_INTERNAL_4453de69_4_k_cu_1ebd0d21_169104cuda3std3__45__cpo3endE,@object
	.size		_ZN40_INTERNAL_4453de69_4_k_cu_1ebd0d21_169104cuda3std3__45__cpo3endE,(_ZN40_INTERNAL_4453de69_4_k_cu_1ebd0d21_169104cuda3std3__419piecewise_constructE - _ZN40_INTERNAL_4453de69_4_k_cu_1ebd0d21_169104cuda3std3__45__cpo3endE)
_ZN40_INTERNAL_4453de69_4_k_cu_1ebd0d21_169104cuda3std3__45__cpo3endE:
	.zero		1
	.type		_ZN40_INTERNAL_4453de69_4_k_cu_1ebd0d21_169104cuda3std3__419piecewise_constructE,@object
	.size		_ZN40_INTERNAL_4453de69_4_k_cu_1ebd0d21_169104cuda3std3__419piecewise_constructE,(_ZN40_INTERNAL_4453de69_4_k_cu_1ebd0d21_169104cuda3std3__45__cpo4cendE - _ZN40_INTERNAL_4453de69_4_k_cu_1ebd0d21_169104cuda3std3__419piecewise_constructE)
_ZN40_INTERNAL_4453de69_4_k_cu_1ebd0d21_169104cuda3std3__419piecewise_constructE:
	.zero		1
	.type		_ZN40_INTERNAL_4453de69_4_k_cu_1ebd0d21_169104cuda3std3__45__cpo4cendE,@object
	.size		_ZN40_INTERNAL_4453de69_4_k_cu_1ebd0d21_169104cuda3std3__45__cpo4cendE,(_ZN40_INTERNAL_4453de69_4_k_cu_1ebd0d21_169104cuda3std6ranges3__45__cpo4swapE - _ZN40_INTERNAL_4453de69_4_k_cu_1ebd0d21_169104cuda3std3__45__cpo4cendE)
_ZN40_INTERNAL_4453de69_4_k_cu_1ebd0d21_169104cuda3std3__45__cpo4cendE:
	.zero		1
	.type		_ZN40_INTERNAL_4453de69_4_k_cu_1ebd0d21_169104cuda3std6ranges3__45__cpo4swapE,@object
	.size		_ZN40_INTERNAL_4453de69_4_k_cu_1ebd0d21_169104cuda3std6ranges3__45__cpo4swapE,(.L_8 - _ZN40_INTERNAL_4453de69_4_k_cu_1ebd0d21_169104cuda3std6ranges3__45__cpo4swapE)
_ZN40_INTERNAL_4453de69_4_k_cu_1ebd0d21_169104cuda3std6ranges3__45__cpo4swapE:
	.zero		1
.L_8:


//--------------------- .nv.constant0._ZN7cutlass13device_kernelINS_4gemm6kernel13GemmUniversalIN4cute5tupleIJiiiiEEENS1_10collective13CollectiveMmaINS1_34MainloopSm90TmaGmmaWarpSpecializedILi28ENS5_IJNS4_1CILi1EEESB_SB_EEENS1_32KernelTmaWarpSpecializedPingpongEEENS5_IJNSA_ILi64EEENSA_ILi192EEENSA_ILi32EEEEEEaNS5_IJlSB_lEEEaSJ_NS4_8TiledMMAINS4_8MMA_AtomIJNS4_4SM904GMMA27MMA_64x192x32_S32S8S8_SS_TNEEEENS4_6LayoutISC_NS5_IJNSA_ILi0EEESR_SR_EEEEENS5_IJNS4_10UnderscoreESU_SU_EEEEENS4_13SM90_TMA_LOADENS4_14ComposedLayoutINS4_7SwizzleILi1ELi4ELi3EEENS4_18smem_ptr_flag_bitsILi8EEENSQ_INS5_IJNSA_ILi8EEESH_EEENS5_IJSH_SB_EEEEEEEvNS4_8identityESX_S17_vS18_EENS_8epilogue10collective6detail29Sm90TmaWarpSpecializedAdapterINS1B_15DefaultEpilogueIaSJ_SJ_NS1A_6thread17LinearCombinationIaLi1EiiLNS1F_9ScaleType4KindE0ELNS_15FloatRoundStyleE2EaEENS1_15EpilogueDefaultEEEEEvvEEEEvNT_6ParamsE --------------------------
	.section	.nv.constant0._ZN7cutlass13device_kernelINS_4gemm6kernel13GemmUniversalIN4cute5tupleIJiiiiEEENS1_10collective13CollectiveMmaINS1_34MainloopSm90TmaGmmaWarpSpecializedILi28ENS5_IJNS4_1CILi1EEESB_SB_EEENS1_32KernelTmaWarpSpecializedPingpongEEENS5_IJNSA_ILi64EEENSA_ILi192EEENSA_ILi32EEEEEEaNS5_IJlSB_lEEEaSJ_NS4_8TiledMMAINS4_8MMA_AtomIJNS4_4SM904GMMA27MMA_64x192x32_S32S8S8_SS_TNEEEENS4_6LayoutISC_NS5_IJNSA_ILi0EEESR_SR_EEEEENS5_IJNS4_10UnderscoreESU_SU_EEEEENS4_13SM90_TMA_LOADENS4_14ComposedLayoutINS4_7SwizzleILi1ELi4ELi3EEENS4_18smem_ptr_flag_bitsILi8EEENSQ_INS5_IJNSA_ILi8EEESH_EEENS5_IJSH_SB_EEEEEEEvNS4_8identityESX_S17_vS18_EENS_8epilogue10collective6detail29Sm90TmaWarpSpecializedAdapterINS1B_15DefaultEpilogueIaSJ_SJ_NS1A_6thread17LinearCombinationIaLi1EiiLNS1F_9ScaleType4KindE0ELNS_15FloatRoundStyleE2EaEENS1_15EpilogueDefaultEEEEEvvEEEEvNT_6ParamsE,"a",@progbits
	.sectionflags	@""
	.align	4
.nv.constant0._ZN7cutlass13device_kernelINS_4gemm6kernel13GemmUniversalIN4cute5tupleIJiiiiEEENS1_10collective13CollectiveMmaINS1_34MainloopSm90TmaGmmaWarpSpecializedILi28ENS5_IJNS4_1CILi1EEESB_SB_EEENS1_32KernelTmaWarpSpecializedPingpongEEENS5_IJNSA_ILi64EEENSA_ILi192EEENSA_ILi32EEEEEEaNS5_IJlSB_lEEEaSJ_NS4_8TiledMMAINS4_8MMA_AtomIJNS4_4SM904GMMA27MMA_64x192x32_S32S8S8_SS_TNEEEENS4_6LayoutISC_NS5_IJNSA_ILi0EEESR_SR_EEEEENS5_IJNS4_10UnderscoreESU_SU_EEEEENS4_13SM90_TMA_LOADENS4_14ComposedLayoutINS4_7SwizzleILi1ELi4ELi3EEENS4_18smem_ptr_flag_bitsILi8EEENSQ_INS5_IJNSA_ILi8EEESH_EEENS5_IJSH_SB_EEEEEEEvNS4_8identityESX_S17_vS18_EENS_8epilogue10collective6detail29Sm90TmaWarpSpecializedAdapterINS1B_15DefaultEpilogueIaSJ_SJ_NS1A_6thread17LinearCombinationIaLi1EiiLNS1F_9ScaleType4KindE0ELNS_15FloatRoundStyleE2EaEENS1_15EpilogueDefaultEEEEEvvEEEEvNT_6ParamsE:
	.zero		1664


//--------------------- SYMBOLS --------------------------

	.type		.nv.reservedSmem.offset0,@object
	.size		.nv.reservedSmem.offset0,0x4
	.type		__assertfail,@function
